// auto-generated by cutlass_sweep.gemm — config: {"arch": "sm_100", "cluster_m": 2, "cluster_n": 1, "dtype": "bf16", "dtype_b": "bf16", "layout": "nt", "stages": 0, "tile_k": 32, "tile_m": 256, "tile_n": 32}
#include "cutlass/cutlass.h"
#include "cutlass/gemm/collective/collective_builder.hpp"
#include "cutlass/gemm/device/gemm_universal_adapter.h"
#include "cutlass/gemm/kernel/gemm_universal.hpp"
#include "cutlass/epilogue/collective/collective_builder.hpp"

using ElemA = cutlass::bfloat16_t;
using ElemB = cutlass::bfloat16_t;
using ElemCD = cutlass::bfloat16_t;
using Acc  = float;
using TileShape    = cute::Shape<cute::_256, cute::_32, cute::_32>;
using ClusterShape = cute::Shape<cute::_2, cute::_1, cute::_1>;

using CollectiveEpilogue = typename cutlass::epilogue::collective::CollectiveBuilder<
    cutlass::arch::Sm100, cutlass::arch::OpClassTensorOp,
    TileShape, ClusterShape,
    cutlass::epilogue::collective::EpilogueTileAuto,
    Acc, Acc,
    ElemCD, cutlass::layout::RowMajor, 128 / cutlass::sizeof_bits<ElemCD>::value,
    ElemCD, cutlass::layout::RowMajor, 128 / cutlass::sizeof_bits<ElemCD>::value,
    cutlass::epilogue::collective::EpilogueScheduleAuto
  >::CollectiveOp;

using CollectiveMainloop = typename cutlass::gemm::collective::CollectiveBuilder<
    cutlass::arch::Sm100, cutlass::arch::OpClassTensorOp,
    ElemA, cutlass::layout::RowMajor, 128 / cutlass::sizeof_bits<ElemA>::value,
    ElemB, cutlass::layout::ColumnMajor, 128 / cutlass::sizeof_bits<ElemB>::value,
    Acc,
    TileShape, ClusterShape,
    cutlass::gemm::collective::StageCountAutoCarveout<static_cast<int>(sizeof(typename CollectiveEpilogue::SharedStorage))>,
    cutlass::gemm::collective::KernelScheduleAuto
  >::CollectiveOp;

using GemmKernel = cutlass::gemm::kernel::GemmUniversal<
    cute::Shape<int,int,int,int>,
    CollectiveMainloop,
    CollectiveEpilogue
>;
using Gemm = cutlass::gemm::device::GemmUniversalAdapter<GemmKernel>;

// Force the device kernel symbol into the cubin without needing a host main.
auto* _anchor = &cutlass::device_kernel<GemmKernel>;


// ===== COMPILED SASS (sm_100a) =====

	.target	sm_100a

	.elftype	@"ET_EXEC"


//--------------------- .note.nv.tkinfo           --------------------------
	.section	.note.nv.tkinfo,"",@"SHT_NOTE"
	.sectionflags	@"SHF_NOTE_NV_TKINFO"
	.tkinfo
        /*0018*/ 	.word	0x00000002
        /*0030*/ 	.string	""
        /*0030*/ 	.string	"ptxas"
        /*0030*/ 	.string	"Cuda compilation tools, release 13.0, V13.0.88"
        /*0030*/ 	.string	"Build cuda_13.0.r13.0/compiler.36424714_0"
        /*0030*/ 	.string	"-arch sm_100a -m 64 "



//--------------------- .note.nv.cuinfo           --------------------------
	.section	.note.nv.cuinfo,"",@"SHT_NOTE"
	.sectionflags	@"SHF_NOTE_NV_CUINFO"
        /*0018*/ 	.short	0x0002
        /*001a*/ 	.short	0x0064
        /*001c*/ 	.short	0x0082
	.zero		2


//--------------------- .nv.info                  --------------------------
	.section	.nv.info,"",@"SHT_CUDA_INFO"
	.align	4


	//----- nvinfo : EIATTR_REGCOUNT
	.align		4
        /*0000*/ 	.byte	0x04, 0x2f
        /*0002*/ 	.short	(.L_19 - .L_18)
	.align		4
.L_18:
        /*0004*/ 	.word	index@(_ZN7cutlass13device_kernelINS_4gemm6kernel13GemmUniversalIN4cute5tupleIJiiiiEEENS1_10collective13CollectiveMmaINS1_35MainloopSm100TmaUmmaWarpSpecializedILi23ELi2ELi4ENS5_IJNS4_1CILi2EEENSA_ILi1EEESC_EEEEENS5_IJNSA_ILi256EEENSA_ILi32EEESG_EEENS_10bfloat16_tENS5_IJlSC_lEEESI_SJ_NS4_8TiledMMAINS4_8MMA_AtomIJNS4_26SM100_MMA_F16BF16_2x1SM_SSISI_SI_fLi256ELi32ELNS4_4UMMA5MajorE0ELSO_0ELNSN_7ScaleInE0ELSP_0EEEEEENS4_6LayoutINS5_IJSC_SC_SC_EEENS5_IJNSA_ILi0EEESU_SU_EEEEENS5_IJNS4_10UnderscoreESX_SX_EEEEENS4_18SM100_TMA_2SM_LOADENS4_14ComposedLayoutINS4_7SwizzleILi2ELi4ELi3EEENS4_18smem_ptr_flag_bitsILi16EEENSS_INS5_IJNSA_ILi8EEESG_EEENS5_IJSG_SC_EEEEEEEvNS4_8identityES10_S1A_vS1B_EENS_8epilogue10collective18CollectiveEpilogueINS1D_23Sm100TmaWarpSpecializedILi2ELi1ELi32ELb1ELb0EEEJNS5_IJNSA_ILi128EEESG_SG_EEENS5_IJNSS_IS1I_SC_EENSS_ISG_SC_EEEEESI_SJ_SI_SJ_NS1D_6fusion15FusionCallbacksIS1H_NS1N_17LinearCombinationISI_fSI_fLNS_15FloatRoundStyleE2EEES1J_S1M_JEEENS4_5SM1004TMEM4LOAD26SM100_TMEM_LOAD_32dp32b32xENS4_13SM90_TMA_LOADES1A_NS4_39AutoVectorizingCopyWithAssumedAlignmentILi128EEENS4_14SM90_TMA_STOREES1A_S1Z_S1Z_EEEvvEEEEvNT_6ParamsE)
        /*0008*/ 	.word	0x0000007d


	//----- nvinfo : EIATTR_FRAME_SIZE
	.align		4
.L_19:
        /*000c*/ 	.byte	0x04, 0x11
        /*000e*/ 	.short	(.L_21 - .L_20)
	.align		4
.L_20:
        /*0010*/ 	.word	index@($__internal_2_$__cuda_sm10x_tcgen05_guardrail_trap_unallocated_columns_being_dealloced)
        /*0014*/ 	.word	0x00000000


	//----- nvinfo : EIATTR_FRAME_SIZE
	.align		4
.L_21:
        /*0018*/ 	.byte	0x04, 0x11
        /*001a*/ 	.short	(.L_23 - .L_22)
	.align		4
.L_22:
        /*001c*/ 	.word	index@($__internal_1_$__cuda_sm10x_tcgen05_guardrail_trap_phase_invalid_during_alloc)
        /*0020*/ 	.word	0x00000000


	//----- nvinfo : EIATTR_FRAME_SIZE
	.align		4
.L_23:
        /*0024*/ 	.byte	0x04, 0x11
        /*0026*/ 	.short	(.L_25 - .L_24)
	.align		4
.L_24:
        /*0028*/ 	.word	index@($__internal_0_$__cuda_sm10x_tcgen05_guardrail_trap_col_being_dealloced_not_returned_by_alloc)
        /*002c*/ 	.word	0x00000000


	//----- nvinfo : EIATTR_FRAME_SIZE
	.align		4
.L_25:
        /*0030*/ 	.byte	0x04, 0x11
        /*0032*/ 	.short	(.L_27 - .L_26)
	.align		4
.L_26:
        /*0034*/ 	.word	index@(_ZN7cutlass13device_kernelINS_4gemm6kernel13GemmUniversalIN4cute5tupleIJiiiiEEENS1_10collective13CollectiveMmaINS1_35MainloopSm100TmaUmmaWarpSpecializedILi23ELi2ELi4ENS5_IJNS4_1CILi2EEENSA_ILi1EEESC_EEEEENS5_IJNSA_ILi256EEENSA_ILi32EEESG_EEENS_10bfloat16_tENS5_IJlSC_lEEESI_SJ_NS4_8TiledMMAINS4_8MMA_AtomIJNS4_26SM100_MMA_F16BF16_2x1SM_SSISI_SI_fLi256ELi32ELNS4_4UMMA5MajorE0ELSO_0ELNSN_7ScaleInE0ELSP_0EEEEEENS4_6LayoutINS5_IJSC_SC_SC_EEENS5_IJNSA_ILi0EEESU_SU_EEEEENS5_IJNS4_10UnderscoreESX_SX_EEEEENS4_18SM100_TMA_2SM_LOADENS4_14ComposedLayoutINS4_7SwizzleILi2ELi4ELi3EEENS4_18smem_ptr_flag_bitsILi16EEENSS_INS5_IJNSA_ILi8EEESG_EEENS5_IJSG_SC_EEEEEEEvNS4_8identityES10_S1A_vS1B_EENS_8epilogue10collective18CollectiveEpilogueINS1D_23Sm100TmaWarpSpecializedILi2ELi1ELi32ELb1ELb0EEEJNS5_IJNSA_ILi128EEESG_SG_EEENS5_IJNSS_IS1I_SC_EENSS_ISG_SC_EEEEESI_SJ_SI_SJ_NS1D_6fusion15FusionCallbacksIS1H_NS1N_17LinearCombinationISI_fSI_fLNS_15FloatRoundStyleE2EEES1J_S1M_JEEENS4_5SM1004TMEM4LOAD26SM100_TMEM_LOAD_32dp32b32xENS4_13SM90_TMA_LOADES1A_NS4_39AutoVectorizingCopyWithAssumedAlignmentILi128EEENS4_14SM90_TMA_STOREES1A_S1Z_S1Z_EEEvvEEEEvNT_6ParamsE)
        /*0038*/ 	.word	0x00000000


	//----- nvinfo : EIATTR_MIN_STACK_SIZE
	.align		4
.L_27:
        /*003c*/ 	.byte	0x04, 0x12
        /*003e*/ 	.short	(.L_29 - .L_28)
	.align		4
.L_28:
        /*0040*/ 	.word	index@(_ZN7cutlass13device_kernelINS_4gemm6kernel13GemmUniversalIN4cute5tupleIJiiiiEEENS1_10collective13CollectiveMmaINS1_35MainloopSm100TmaUmmaWarpSpecializedILi23ELi2ELi4ENS5_IJNS4_1CILi2EEENSA_ILi1EEESC_EEEEENS5_IJNSA_ILi256EEENSA_ILi32EEESG_EEENS_10bfloat16_tENS5_IJlSC_lEEESI_SJ_NS4_8TiledMMAINS4_8MMA_AtomIJNS4_26SM100_MMA_F16BF16_2x1SM_SSISI_SI_fLi256ELi32ELNS4_4UMMA5MajorE0ELSO_0ELNSN_7ScaleInE0ELSP_0EEEEEENS4_6LayoutINS5_IJSC_SC_SC_EEENS5_IJNSA_ILi0EEESU_SU_EEEEENS5_IJNS4_10UnderscoreESX_SX_EEEEENS4_18SM100_TMA_2SM_LOADENS4_14ComposedLayoutINS4_7SwizzleILi2ELi4ELi3EEENS4_18smem_ptr_flag_bitsILi16EEENSS_INS5_IJNSA_ILi8EEESG_EEENS5_IJSG_SC_EEEEEEEvNS4_8identityES10_S1A_vS1B_EENS_8epilogue10collective18CollectiveEpilogueINS1D_23Sm100TmaWarpSpecializedILi2ELi1ELi32ELb1ELb0EEEJNS5_IJNSA_ILi128EEESG_SG_EEENS5_IJNSS_IS1I_SC_EENSS_ISG_SC_EEEEESI_SJ_SI_SJ_NS1D_6fusion15FusionCallbacksIS1H_NS1N_17LinearCombinationISI_fSI_fLNS_15FloatRoundStyleE2EEES1J_S1M_JEEENS4_5SM1004TMEM4LOAD26SM100_TMEM_LOAD_32dp32b32xENS4_13SM90_TMA_LOADES1A_NS4_39AutoVectorizingCopyWithAssumedAlignmentILi128EEENS4_14SM90_TMA_STOREES1A_S1Z_S1Z_EEEvvEEEEvNT_6ParamsE)
        /*0044*/ 	.word	0x00000000
.L_29:


//--------------------- .nv.compat                --------------------------
	.section	.nv.compat,"",@"SHT_CUDA_COMPAT_INFO"
	.align	4
        /*0000*/ 	.byte	0x02, 0x09, 0x01, 0x00, 0x02, 0x02, 0x02, 0x00, 0x02, 0x05, 0x05, 0x00, 0x03, 0x07, 0x01, 0x01
        /*0010*/ 	.byte	0x02, 0x03, 0x01, 0x00, 0x02, 0x06, 0x01, 0x00, 0x04, 0x0b, 0x08, 0x00, 0x09, 0x00, 0x00, 0x00
        /*0020*/ 	.byte	0x00, 0x00, 0x00, 0x00


//--------------------- .nv.info._ZN7cutlass13device_kernelINS_4gemm6kernel13GemmUniversalIN4cute5tupleIJiiiiEEENS1_10collective13CollectiveMmaINS1_35MainloopSm100TmaUmmaWarpSpecializedILi23ELi2ELi4ENS5_IJNS4_1CILi2EEENSA_ILi1EEESC_EEEEENS5_IJNSA_ILi256EEENSA_ILi32EEESG_EEENS_10bfloat16_tENS5_IJlSC_lEEESI_SJ_NS4_8TiledMMAINS4_8MMA_AtomIJNS4_26SM100_MMA_F16BF16_2x1SM_SSISI_SI_fLi256ELi32ELNS4_4UMMA5MajorE0ELSO_0ELNSN_7ScaleInE0ELSP_0EEEEEENS4_6LayoutINS5_IJSC_SC_SC_EEENS5_IJNSA_ILi0EEESU_SU_EEEEENS5_IJNS4_10UnderscoreESX_SX_EEEEENS4_18SM100_TMA_2SM_LOADENS4_14ComposedLayoutINS4_7SwizzleILi2ELi4ELi3EEENS4_18smem_ptr_flag_bitsILi16EEENSS_INS5_IJNSA_ILi8EEESG_EEENS5_IJSG_SC_EEEEEEEvNS4_8identityES10_S1A_vS1B_EENS_8epilogue10collective18CollectiveEpilogueINS1D_23Sm100TmaWarpSpecializedILi2ELi1ELi32ELb1ELb0EEEJNS5_IJNSA_ILi128EEESG_SG_EEENS5_IJNSS_IS1I_SC_EENSS_ISG_SC_EEEEESI_SJ_SI_SJ_NS1D_6fusion15FusionCallbacksIS1H_NS1N_17LinearCombinationISI_fSI_fLNS_15FloatRoundStyleE2EEES1J_S1M_JEEENS4_5SM1004TMEM4LOAD26SM100_TMEM_LOAD_32dp32b32xENS4_13SM90_TMA_LOADES1A_NS4_39AutoVectorizingCopyWithAssumedAlignmentILi128EEENS4_14SM90_TMA_STOREES1A_S1Z_S1Z_EEEvvEEEEvNT_6ParamsE --------------------------
	.section	.nv.info._ZN7cutlass13device_kernelINS_4gemm6kernel13GemmUniversalIN4cute5tupleIJiiiiEEENS1_10collective13CollectiveMmaINS1_35MainloopSm100TmaUmmaWarpSpecializedILi23ELi2ELi4ENS5_IJNS4_1CILi2EEENSA_ILi1EEESC_EEEEENS5_IJNSA_ILi256EEENSA_ILi32EEESG_EEENS_10bfloat16_tENS5_IJlSC_lEEESI_SJ_NS4_8TiledMMAINS4_8MMA_AtomIJNS4_26SM100_MMA_F16BF16_2x1SM_SSISI_SI_fLi256ELi32ELNS4_4UMMA5MajorE0ELSO_0ELNSN_7ScaleInE0ELSP_0EEEEEENS4_6LayoutINS5_IJSC_SC_SC_EEENS5_IJNSA_ILi0EEESU_SU_EEEEENS5_IJNS4_10UnderscoreESX_SX_EEEEENS4_18SM100_TMA_2SM_LOADENS4_14ComposedLayoutINS4_7SwizzleILi2ELi4ELi3EEENS4_18smem_ptr_flag_bitsILi16EEENSS_INS5_IJNSA_ILi8EEESG_EEENS5_IJSG_SC_EEEEEEEvNS4_8identityES10_S1A_vS1B_EENS_8epilogue10collective18CollectiveEpilogueINS1D_23Sm100TmaWarpSpecializedILi2ELi1ELi32ELb1ELb0EEEJNS5_IJNSA_ILi128EEESG_SG_EEENS5_IJNSS_IS1I_SC_EENSS_ISG_SC_EEEEESI_SJ_SI_SJ_NS1D_6fusion15FusionCallbacksIS1H_NS1N_17LinearCombinationISI_fSI_fLNS_15FloatRoundStyleE2EEES1J_S1M_JEEENS4_5SM1004TMEM4LOAD26SM100_TMEM_LOAD_32dp32b32xENS4_13SM90_TMA_LOADES1A_NS4_39AutoVectorizingCopyWithAssumedAlignmentILi128EEENS4_14SM90_TMA_STOREES1A_S1Z_S1Z_EEEvvEEEEvNT_6ParamsE,"",@"SHT_CUDA_INFO"
	.sectionflags	@""
	.align	4


	//----- nvinfo : EIATTR_CUDA_API_VERSION
	.align		4
        /*0000*/ 	.byte	0x04, 0x37
        /*0002*/ 	.short	(.L_31 - .L_30)
.L_30:
        /*0004*/ 	.word	0x00000082


	//----- nvinfo : EIATTR_KPARAM_INFO
	.align		4
.L_31:
        /*0008*/ 	.byte	0x04, 0x17
        /*000a*/ 	.short	(.L_33 - .L_32)
.L_32:
        /*000c*/ 	.word	0x00000000
        /*0010*/ 	.short	0x0000
        /*0012*/ 	.short	0x0000
        /*0014*/ 	.byte	0x00, 0xf0, 0x01, 0x20


	//----- nvinfo : EIATTR_AT_ENTRY_FRAGMENTS
	.align		4
.L_33:
        /*0018*/ 	.byte	0x04, 0x4f
        /*001a*/ 	.short	(.L_35 - .L_34)


	//   ....[0]....
.L_34:
        /*001c*/ 	.word	0x00000007


	//----- nvinfo : EIATTR_RESERVED_SMEM_USED
	.align		4
.L_35:
        /*0020*/ 	.byte	0x01, 0x41
	.zero		2


	//----- nvinfo : EIATTR_SPARSE_MMA_MASK
	.align		4
        /*0024*/ 	.byte	0x03, 0x50
        /*0026*/ 	.short	0x0000


	//----- nvinfo : EIATTR_TCGEN05_2CTA_USED
	.align		4
        /*0028*/ 	.byte	0x01, 0x52
	.zero		2


	//----- nvinfo : EIATTR_MAXREG_COUNT
	.align		4
        /*002c*/ 	.byte	0x03, 0x1b
        /*002e*/ 	.short	0x00ff


	//----- nvinfo : EIATTR_NUM_BARRIERS
	.align		4
        /*0030*/ 	.byte	0x02, 0x4c
        /*0032*/ 	.byte	0x07
	.zero		1


	//----- nvinfo : EIATTR_EXTERNS
	.align		4
        /*0034*/ 	.byte	0x04, 0x0f
        /*0036*/ 	.short	(.L_37 - .L_36)


	//   ....[0]....
	.align		4
.L_36:
        /*0038*/ 	.word	index@(__assertfail)


	//----- nvinfo : EIATTR_MERCURY_ISA_VERSION
	.align		4
.L_37:
        /*003c*/ 	.byte	0x03, 0x5f
        /*003e*/ 	.short	0x0101


	//----- nvinfo : EIATTR_INT_WARP_WIDE_INSTR_OFFSETS
	.align		4
        /*0040*/ 	.byte	0x04, 0x31
        /*0042*/ 	.short	(.L_39 - .L_38)


	//   ....[0]....
.L_38:
        /*0044*/ 	.word	0x00000f60


	//   ....[1]....
        /*0048*/ 	.word	0x00001000


	//   ....[2]....
        /*004c*/ 	.word	0x00002360


	//   ....[3]....
        /*0050*/ 	.word	0x00004c00


	//   ....[4]....
        /*0054*/ 	.word	0x00004c30


	//   ....[5]....
        /*0058*/ 	.word	0x00004c80


	//   ....[6]....
        /*005c*/ 	.word	0x00005670


	//   ....[7]....
        /*0060*/ 	.word	0x000057b0


	//----- nvinfo : EIATTR_COOP_GROUP_MASK_REGIDS
	.align		4
.L_39:
        /*0064*/ 	.byte	0x04, 0x29
        /*0066*/ 	.short	(.L_41 - .L_40)


	//   ....[0]....
.L_40:
        /*0068*/ 	.word	0xffffffff


	//   ....[1]....
        /*006c*/ 	.word	0xffffffff


	//   ....[2]....
        /*0070*/ 	.word	0xffffffff


	//   ....[3]....
        /*0074*/ 	.word	0xffffffff


	//   ....[4]....
        /*0078*/ 	.word	0xffffffff


	//   ....[5]....
        /*007c*/ 	.word	0xffffffff


	//   ....[6]....
        /*0080*/ 	.word	0xffffffff


	//   ....[7]....
        /*0084*/ 	.word	0xffffffff


	//   ....[8]....
        /*0088*/ 	.word	0xffffffff


	//   ....[9]....
        /*008c*/ 	.word	0xffffffff


	//   ....[10]....
        /*0090*/ 	.word	0xffffffff


	//   ....[11]....
        /*0094*/ 	.word	0xffffffff


	//   ....[12]....
        /*0098*/ 	.word	0xffffffff


	//   ....[13]....
        /*009c*/ 	.word	0xffffffff


	//----- nvinfo : EIATTR_COOP_GROUP_INSTR_OFFSETS
	.align		4
.L_41:
        /*00a0*/ 	.byte	0x04, 0x28
        /*00a2*/ 	.short	(.L_43 - .L_42)


	//   ....[0]....
.L_42:
        /*00a4*/ 	.word	0x000000c0


	//   ....[1]....
        /*00a8*/ 	.word	0x00000500


	//   ....[2]....
        /*00ac*/ 	.word	0x00000910


	//   ....[3]....
        /*00b0*/ 	.word	0x00000a60


	//   ....[4]....
        /*00b4*/ 	.word	0x00000b50


	//   ....[5]....
        /*00b8*/ 	.word	0x00000cb0


	//   ....[6]....
        /*00bc*/ 	.word	0x00000e40


	//   ....[7]....
        /*00c0*/ 	.word	0x00001080


	//   ....[8]....
        /*00c4*/ 	.word	0x00002240


	//   ....[9]....
        /*00c8*/ 	.word	0x00003ad0


	//   ....[10]....
        /*00cc*/ 	.word	0x00003fa0


	//   ....[11]....
        /*00d0*/ 	.word	0x00003fd0


	//   ....[12]....
        /*00d4*/ 	.word	0x00004b10


	//   ....[13]....
        /*00d8*/ 	.word	0x00004d20


	//----- nvinfo : EIATTR_VRC_CTA_INIT_COUNT
	.align		4
.L_43:
        /*00dc*/ 	.byte	0x02, 0x4a
        /*00de*/ 	.byte	0x80
	.zero		1


	//----- nvinfo : EIATTR_SYSCALL_OFFSETS
	.align		4
        /*00e0*/ 	.byte	0x04, 0x46
        /*00e2*/ 	.short	(.L_45 - .L_44)


	//   ....[0]....
.L_44:
        /*00e4*/ 	.word	0x00006280


	//   ....[1]....
        /*00e8*/ 	.word	0x00006370


	//   ....[2]....
        /*00ec*/ 	.word	0x00006ae0


	//----- nvinfo : EIATTR_MBARRIER_INSTR_OFFSETS
	.align		4
.L_45:
        /*00f0*/ 	.byte	0x04, 0x39
        /*00f2*/ 	.short	(.L_47 - .L_46)


	//   ....[0]....
.L_46:
        /*00f4*/ 	.word	0x00000610
        /*00f8*/ 	.word	0x000000ff
        /*00fc*/ 	.word	0x00000000
        /*0100*/ 	.short	0x0100
        /*0102*/ 	.byte	0x08
	.zero		1


	//   ....[1]....
        /*0104*/ 	.word	0x00000620
        /*0108*/ 	.word	0x000000ff
        /*010c*/ 	.word	0x000000b8
        /*0110*/ 	.short	0x0100
        /*0112*/ 	.byte	0x08
	.zero		1


	//   ....[2]....
        /*0114*/ 	.word	0x00000630
        /*0118*/ 	.word	0x000000ff
        /*011c*/ 	.word	0x00000008
        /*0120*/ 	.short	0x0100
        /*0122*/ 	.byte	0x08
	.zero		1


	//   ....[3]....
        /*0124*/ 	.word	0x00000640
        /*0128*/ 	.word	0x000000ff
        /*012c*/ 	.word	0x000000c0
        /*0130*/ 	.short	0x0100
        /*0132*/ 	.byte	0x08
	.zero		1


	//   ....[4]....
        /*0134*/ 	.word	0x00000650
        /*0138*/ 	.word	0x000000ff
        /*013c*/ 	.word	0x00000010
        /*0140*/ 	.short	0x0100
        /*0142*/ 	.byte	0x08
	.zero		1


	//   ....[5]....
        /*0144*/ 	.word	0x00000660
        /*0148*/ 	.word	0x000000ff
        /*014c*/ 	.word	0x000000c8
        /*0150*/ 	.short	0x0100
        /*0152*/ 	.byte	0x08
	.zero		1


	//   ....[6]....
        /*0154*/ 	.word	0x00000670
        /*0158*/ 	.word	0x000000ff
        /*015c*/ 	.word	0x00000018
        /*0160*/ 	.short	0x0100
        /*0162*/ 	.byte	0x08
	.zero		1


	//   ....[7]....
        /*0164*/ 	.word	0x00000680
        /*0168*/ 	.word	0x000000ff
        /*016c*/ 	.word	0x000000d0
        /*0170*/ 	.short	0x0100
        /*0172*/ 	.byte	0x08
	.zero		1


	//   ....[8]....
        /*0174*/ 	.word	0x00000690
        /*0178*/ 	.word	0x000000ff
        /*017c*/ 	.word	0x00000020
        /*0180*/ 	.short	0x0100
        /*0182*/ 	.byte	0x08
	.zero		1


	//   ....[9]....
        /*0184*/ 	.word	0x000006a0
        /*0188*/ 	.word	0x000000ff
        /*018c*/ 	.word	0x000000d8
        /*0190*/ 	.short	0x0100
        /*0192*/ 	.byte	0x08
	.zero		1


	//   ....[10]....
        /*0194*/ 	.word	0x000006b0
        /*0198*/ 	.word	0x000000ff
        /*019c*/ 	.word	0x00000028
        /*01a0*/ 	.short	0x0100
        /*01a2*/ 	.byte	0x08
	.zero		1


	//   ....[11]....
        /*01a4*/ 	.word	0x000006c0
        /*01a8*/ 	.word	0x000000ff
        /*01ac*/ 	.word	0x000000e0
        /*01b0*/ 	.short	0x0100
        /*01b2*/ 	.byte	0x08
	.zero		1


	//   ....[12]....
        /*01b4*/ 	.word	0x000006d0
        /*01b8*/ 	.word	0x000000ff
        /*01bc*/ 	.word	0x00000030
        /*01c0*/ 	.short	0x0100
        /*01c2*/ 	.byte	0x08
	.zero		1


	//   ....[13]....
        /*01c4*/ 	.word	0x000006e0
        /*01c8*/ 	.word	0x000000ff
        /*01cc*/ 	.word	0x000000e8
        /*01d0*/ 	.short	0x0100
        /*01d2*/ 	.byte	0x08
	.zero		1


	//   ....[14]....
        /*01d4*/ 	.word	0x000006f0
        /*01d8*/ 	.word	0x000000ff
        /*01dc*/ 	.word	0x00000038
        /*01e0*/ 	.short	0x0100
        /*01e2*/ 	.byte	0x08
	.zero		1


	//   ....[15]....
        /*01e4*/ 	.word	0x00000700
        /*01e8*/ 	.word	0x000000ff
        /*01ec*/ 	.word	0x000000f0
        /*01f0*/ 	.short	0x0100
        /*01f2*/ 	.byte	0x08
	.zero		1


	//   ....[16]....
        /*01f4*/ 	.word	0x00000710
        /*01f8*/ 	.word	0x000000ff
        /*01fc*/ 	.word	0x00000040
        /*0200*/ 	.short	0x0100
        /*0202*/ 	.byte	0x08
	.zero		1


	//   ....[17]....
        /*0204*/ 	.word	0x00000720
        /*0208*/ 	.word	0x000000ff
        /*020c*/ 	.word	0x000000f8
        /*0210*/ 	.short	0x0100
        /*0212*/ 	.byte	0x08
	.zero		1


	//   ....[18]....
        /*0214*/ 	.word	0x00000730
        /*0218*/ 	.word	0x000000ff
        /*021c*/ 	.word	0x00000048
        /*0220*/ 	.short	0x0100
        /*0222*/ 	.byte	0x08
	.zero		1


	//   ....[19]....
        /*0224*/ 	.word	0x00000740
        /*0228*/ 	.word	0x000000ff
        /*022c*/ 	.word	0x00000100
        /*0230*/ 	.short	0x0100
        /*0232*/ 	.byte	0x08
	.zero		1


	//   ....[20]....
        /*0234*/ 	.word	0x00000750
        /*0238*/ 	.word	0x000000ff
        /*023c*/ 	.word	0x00000050
        /*0240*/ 	.short	0x0100
        /*0242*/ 	.byte	0x08
	.zero		1


	//   ....[21]....
        /*0244*/ 	.word	0x00000760
        /*0248*/ 	.word	0x000000ff
        /*024c*/ 	.word	0x00000108
        /*0250*/ 	.short	0x0100
        /*0252*/ 	.byte	0x08
	.zero		1


	//   ....[22]....
        /*0254*/ 	.word	0x00000770
        /*0258*/ 	.word	0x000000ff
        /*025c*/ 	.word	0x00000058
        /*0260*/ 	.short	0x0100
        /*0262*/ 	.byte	0x08
	.zero		1


	//   ....[23]....
        /*0264*/ 	.word	0x00000780
        /*0268*/ 	.word	0x000000ff
        /*026c*/ 	.word	0x00000110
        /*0270*/ 	.short	0x0100
        /*0272*/ 	.byte	0x08
	.zero		1


	//   ....[24]....
        /*0274*/ 	.word	0x00000790
        /*0278*/ 	.word	0x000000ff
        /*027c*/ 	.word	0x00000060
        /*0280*/ 	.short	0x0100
        /*0282*/ 	.byte	0x08
	.zero		1


	//   ....[25]....
        /*0284*/ 	.word	0x000007a0
        /*0288*/ 	.word	0x000000ff
        /*028c*/ 	.word	0x00000118
        /*0290*/ 	.short	0x0100
        /*0292*/ 	.byte	0x08
	.zero		1


	//   ....[26]....
        /*0294*/ 	.word	0x000007b0
        /*0298*/ 	.word	0x000000ff
        /*029c*/ 	.word	0x00000068
        /*02a0*/ 	.short	0x0100
        /*02a2*/ 	.byte	0x08
	.zero		1


	//   ....[27]....
        /*02a4*/ 	.word	0x000007c0
        /*02a8*/ 	.word	0x000000ff
        /*02ac*/ 	.word	0x00000120
        /*02b0*/ 	.short	0x0100
        /*02b2*/ 	.byte	0x08
	.zero		1


	//   ....[28]....
        /*02b4*/ 	.word	0x000007d0
        /*02b8*/ 	.word	0x000000ff
        /*02bc*/ 	.word	0x00000070
        /*02c0*/ 	.short	0x0100
        /*02c2*/ 	.byte	0x08
	.zero		1


	//   ....[29]....
        /*02c4*/ 	.word	0x000007e0
        /*02c8*/ 	.word	0x000000ff
        /*02cc*/ 	.word	0x00000128
        /*02d0*/ 	.short	0x0100
        /*02d2*/ 	.byte	0x08
	.zero		1


	//   ....[30]....
        /*02d4*/ 	.word	0x000007f0
        /*02d8*/ 	.word	0x000000ff
        /*02dc*/ 	.word	0x00000078
        /*02e0*/ 	.short	0x0100
        /*02e2*/ 	.byte	0x08
	.zero		1


	//   ....[31]....
        /*02e4*/ 	.word	0x00000800
        /*02e8*/ 	.word	0x000000ff
        /*02ec*/ 	.word	0x00000130
        /*02f0*/ 	.short	0x0100
        /*02f2*/ 	.byte	0x08
	.zero		1


	//   ....[32]....
        /*02f4*/ 	.word	0x00000810
        /*02f8*/ 	.word	0x000000ff
        /*02fc*/ 	.word	0x00000080
        /*0300*/ 	.short	0x0100
        /*0302*/ 	.byte	0x08
	.zero		1


	//   ....[33]....
        /*0304*/ 	.word	0x00000820
        /*0308*/ 	.word	0x000000ff
        /*030c*/ 	.word	0x00000138
        /*0310*/ 	.short	0x0100
        /*0312*/ 	.byte	0x08
	.zero		1


	//   ....[34]....
        /*0314*/ 	.word	0x00000830
        /*0318*/ 	.word	0x000000ff
        /*031c*/ 	.word	0x00000088
        /*0320*/ 	.short	0x0100
        /*0322*/ 	.byte	0x08
	.zero		1


	//   ....[35]....
        /*0324*/ 	.word	0x00000840
        /*0328*/ 	.word	0x000000ff
        /*032c*/ 	.word	0x00000140
        /*0330*/ 	.short	0x0100
        /*0332*/ 	.byte	0x08
	.zero		1


	//   ....[36]....
        /*0334*/ 	.word	0x00000850
        /*0338*/ 	.word	0x000000ff
        /*033c*/ 	.word	0x00000090
        /*0340*/ 	.short	0x0100
        /*0342*/ 	.byte	0x08
	.zero		1


	//   ....[37]....
        /*0344*/ 	.word	0x00000860
        /*0348*/ 	.word	0x000000ff
        /*034c*/ 	.word	0x00000148
        /*0350*/ 	.short	0x0100
        /*0352*/ 	.byte	0x08
	.zero		1


	//   ....[38]....
        /*0354*/ 	.word	0x00000870
        /*0358*/ 	.word	0x000000ff
        /*035c*/ 	.word	0x00000098
        /*0360*/ 	.short	0x0100
        /*0362*/ 	.byte	0x08
	.zero		1


	//   ....[39]....
        /*0364*/ 	.word	0x00000880
        /*0368*/ 	.word	0x000000ff
        /*036c*/ 	.word	0x00000150
        /*0370*/ 	.short	0x0100
        /*0372*/ 	.byte	0x08
	.zero		1


	//   ....[40]....
        /*0374*/ 	.word	0x00000890
        /*0378*/ 	.word	0x000000ff
        /*037c*/ 	.word	0x000000a0
        /*0380*/ 	.short	0x0100
        /*0382*/ 	.byte	0x08
	.zero		1


	//   ....[41]....
        /*0384*/ 	.word	0x000008a0
        /*0388*/ 	.word	0x000000ff
        /*038c*/ 	.word	0x00000158
        /*0390*/ 	.short	0x0100
        /*0392*/ 	.byte	0x08
	.zero		1


	//   ....[42]....
        /*0394*/ 	.word	0x000008b0
        /*0398*/ 	.word	0x000000ff
        /*039c*/ 	.word	0x000000a8
        /*03a0*/ 	.short	0x0100
        /*03a2*/ 	.byte	0x08
	.zero		1


	//   ....[43]....
        /*03a4*/ 	.word	0x000008c0
        /*03a8*/ 	.word	0x000000ff
        /*03ac*/ 	.word	0x00000160
        /*03b0*/ 	.short	0x0100
        /*03b2*/ 	.byte	0x08
	.zero		1


	//   ....[44]....
        /*03b4*/ 	.word	0x000008d0
        /*03b8*/ 	.word	0x000000ff
        /*03bc*/ 	.word	0x000000b0
        /*03c0*/ 	.short	0x0100
        /*03c2*/ 	.byte	0x08
	.zero		1


	//   ....[45]....
        /*03c4*/ 	.word	0x000008e0
        /*03c8*/ 	.word	0x000000ff
        /*03cc*/ 	.word	0x00000168
        /*03d0*/ 	.short	0x0100
        /*03d2*/ 	.byte	0x08
	.zero		1


	//   ....[46]....
        /*03d4*/ 	.word	0x00000a10
        /*03d8*/ 	.word	0x000000ff
        /*03dc*/ 	.word	0x00000170
        /*03e0*/ 	.short	0x0100
        /*03e2*/ 	.byte	0x09
	.zero		1


	//   ....[47]....
        /*03e4*/ 	.word	0x00000a20
        /*03e8*/ 	.word	0x000000ff
        /*03ec*/ 	.word	0x00000180
        /*03f0*/ 	.short	0x0100
        /*03f2*/ 	.byte	0x09
	.zero		1


	//   ....[48]....
        /*03f4*/ 	.word	0x00000a30
        /*03f8*/ 	.word	0x000000ff
        /*03fc*/ 	.word	0x00000178
        /*0400*/ 	.short	0x0100
        /*0402*/ 	.byte	0x09
	.zero		1


	//   ....[49]....
        /*0404*/ 	.word	0x00000a40
        /*0408*/ 	.word	0x000000ff
        /*040c*/ 	.word	0x00000188
        /*0410*/ 	.short	0x0100
        /*0412*/ 	.byte	0x09
	.zero		1


	//   ....[50]....
        /*0414*/ 	.word	0x00000b20
        /*0418*/ 	.word	0x000000ff
        /*041c*/ 	.word	0x00000190
        /*0420*/ 	.short	0x0100
        /*0422*/ 	.byte	0x08
	.zero		1


	//   ....[51]....
        /*0424*/ 	.word	0x00000b30
        /*0428*/ 	.word	0x000000ff
        /*042c*/ 	.word	0x00000198
        /*0430*/ 	.short	0x0100
        /*0432*/ 	.byte	0x08
	.zero		1


	//   ....[52]....
        /*0434*/ 	.word	0x00000c60
        /*0438*/ 	.word	0x000000ff
        /*043c*/ 	.word	0x000001a0
        /*0440*/ 	.short	0x0100
        /*0442*/ 	.byte	0x08
	.zero		1


	//   ....[53]....
        /*0444*/ 	.word	0x00000c70
        /*0448*/ 	.word	0x000000ff
        /*044c*/ 	.word	0x000001b0
        /*0450*/ 	.short	0x0100
        /*0452*/ 	.byte	0x08
	.zero		1


	//   ....[54]....
        /*0454*/ 	.word	0x00000c80
        /*0458*/ 	.word	0x000000ff
        /*045c*/ 	.word	0x000001a8
        /*0460*/ 	.short	0x0100
        /*0462*/ 	.byte	0x08
	.zero		1


	//   ....[55]....
        /*0464*/ 	.word	0x00000c90
        /*0468*/ 	.word	0x000000ff
        /*046c*/ 	.word	0x000001b8
        /*0470*/ 	.short	0x0100
        /*0472*/ 	.byte	0x08
	.zero		1


	//   ....[56]....
        /*0474*/ 	.word	0x00000db0
        /*0478*/ 	.word	0x000000ff
        /*047c*/ 	.word	0x000001c0
        /*0480*/ 	.short	0x0100
        /*0482*/ 	.byte	0x09
	.zero		1


	//   ....[57]....
        /*0484*/ 	.word	0x00000dc0
        /*0488*/ 	.word	0x000000ff
        /*048c*/ 	.word	0x000001e0
        /*0490*/ 	.short	0x0100
        /*0492*/ 	.byte	0x09
	.zero		1


	//   ....[58]....
        /*0494*/ 	.word	0x00000dd0
        /*0498*/ 	.word	0x000000ff
        /*049c*/ 	.word	0x000001c8
        /*04a0*/ 	.short	0x0100
        /*04a2*/ 	.byte	0x09
	.zero		1


	//   ....[59]....
        /*04a4*/ 	.word	0x00000de0
        /*04a8*/ 	.word	0x000000ff
        /*04ac*/ 	.word	0x000001e8
        /*04b0*/ 	.short	0x0100
        /*04b2*/ 	.byte	0x09
	.zero		1


	//   ....[60]....
        /*04b4*/ 	.word	0x00000df0
        /*04b8*/ 	.word	0x000000ff
        /*04bc*/ 	.word	0x000001d0
        /*04c0*/ 	.short	0x0100
        /*04c2*/ 	.byte	0x09
	.zero		1


	//   ....[61]....
        /*04c4*/ 	.word	0x00000e00
        /*04c8*/ 	.word	0x000000ff
        /*04cc*/ 	.word	0x000001f0
        /*04d0*/ 	.short	0x0100
        /*04d2*/ 	.byte	0x09
	.zero		1


	//   ....[62]....
        /*04d4*/ 	.word	0x00000e10
        /*04d8*/ 	.word	0x000000ff
        /*04dc*/ 	.word	0x000001d8
        /*04e0*/ 	.short	0x0100
        /*04e2*/ 	.byte	0x09
	.zero		1


	//   ....[63]....
        /*04e4*/ 	.word	0x00000e20
        /*04e8*/ 	.word	0x000000ff
        /*04ec*/ 	.word	0x000001f8
        /*04f0*/ 	.short	0x0100
        /*04f2*/ 	.byte	0x09
	.zero		1


	//   ....[64]....
        /*04f4*/ 	.word	0x00000f10
        /*04f8*/ 	.word	0x000000ff
        /*04fc*/ 	.word	0x00000200
        /*0500*/ 	.short	0x0100
        /*0502*/ 	.byte	0x08
	.zero		1


	//   ....[65]....
        /*0504*/ 	.word	0x00000f20
        /*0508*/ 	.word	0x000000ff
        /*050c*/ 	.word	0x00000210
        /*0510*/ 	.short	0x0100
        /*0512*/ 	.byte	0x08
	.zero		1


	//   ....[66]....
        /*0514*/ 	.word	0x00000f30
        /*0518*/ 	.word	0x000000ff
        /*051c*/ 	.word	0x00000208
        /*0520*/ 	.short	0x0100
        /*0522*/ 	.byte	0x08
	.zero		1


	//   ....[67]....
        /*0524*/ 	.word	0x00000f40
        /*0528*/ 	.word	0x000000ff
        /*052c*/ 	.word	0x00000218
        /*0530*/ 	.short	0x0100
        /*0532*/ 	.byte	0x08
	.zero		1


	//   ....[68]....
        /*0534*/ 	.word	0x00001030
        /*0538*/ 	.word	0x000000ff
        /*053c*/ 	.word	0x00000220
        /*0540*/ 	.short	0x0100
        /*0542*/ 	.byte	0x06
	.zero		1


	//   ....[69]....
        /*0544*/ 	.word	0x00001a40
        /*0548*/ 	.word	0x00000002
        /*054c*/ 	.word	0x00000210
        /*0550*/ 	.short	0x010a
        /*0552*/ 	.byte	0xff
	.zero		1


	//   ....[70]....
        /*0554*/ 	.word	0x00001a70
        /*0558*/ 	.word	0x00000002
        /*055c*/ 	.word	0x00000200
        /*0560*/ 	.short	0x0101
        /*0562*/ 	.byte	0xff
	.zero		1


	//   ....[71]....
        /*0564*/ 	.word	0x00001b40
        /*0568*/ 	.word	0x000000ff
        /*056c*/ 	.word	0x000000b8
        /*0570*/ 	.short	0x010a
        /*0572*/ 	.byte	0x08
	.zero		1


	//   ....[72]....
        /*0574*/ 	.word	0x00001c40
        /*0578*/ 	.word	0x000000ff
        /*057c*/ 	.word	0x000000b8
        /*0580*/ 	.short	0x010a
        /*0582*/ 	.byte	0x21
	.zero		1


	//   ....[73]....
        /*0584*/ 	.word	0x00001df0
        /*0588*/ 	.word	0x000000ff
        /*058c*/ 	.word	0x000000b8
        /*0590*/ 	.short	0x010a
        /*0592*/ 	.byte	0x08
	.zero		1


	//   ....[74]....
        /*0594*/ 	.word	0x00001ef0
        /*0598*/ 	.word	0x000000ff
        /*059c*/ 	.word	0x00000198
        /*05a0*/ 	.short	0x0101
        /*05a2*/ 	.byte	0x04
	.zero		1


	//   ....[75]....
        /*05a4*/ 	.word	0x00001f10
        /*05a8*/ 	.word	0x000000ff
        /*05ac*/ 	.word	0x000000b8
        /*05b0*/ 	.short	0x010a
        /*05b2*/ 	.byte	0x08
	.zero		1


	//   ....[76]....
        /*05b4*/ 	.word	0x00001f90
        /*05b8*/ 	.word	0x000000ff
        /*05bc*/ 	.word	0x000000b8
        /*05c0*/ 	.short	0x010a
        /*05c2*/ 	.byte	0x11
	.zero		1


	//   ....[77]....
        /*05c4*/ 	.word	0x00002120
        /*05c8*/ 	.word	0x000000ff
        /*05cc*/ 	.word	0x000000b8
        /*05d0*/ 	.short	0x010a
        /*05d2*/ 	.byte	0x08
	.zero		1


	//   ....[78]....
        /*05d4*/ 	.word	0x00002270
        /*05d8*/ 	.word	0x00000002
        /*05dc*/ 	.word	0x000001a0
        /*05e0*/ 	.short	0x010a
        /*05e2*/ 	.byte	0xff
	.zero		1


	//   ....[79]....
        /*05e4*/ 	.word	0x00002330
        /*05e8*/ 	.word	0x00000002
        /*05ec*/ 	.word	0x00000000
        /*05f0*/ 	.short	0x0101
        /*05f2*/ 	.byte	0xff
	.zero		1


	//   ....[80]....
        /*05f4*/ 	.word	0x00002890
        /*05f8*/ 	.word	0x000000ff
        /*05fc*/ 	.word	0x00000000
        /*0600*/ 	.short	0x010a
        /*0602*/ 	.byte	0x05
	.zero		1


	//   ....[81]....
        /*0604*/ 	.word	0x00002920
        /*0608*/ 	.word	0x000000ff
        /*060c*/ 	.word	0x00000000
        /*0610*/ 	.short	0x010a
        /*0612*/ 	.byte	0x05
	.zero		1


	//   ....[82]....
        /*0614*/ 	.word	0x000029b0
        /*0618*/ 	.word	0x000000ff
        /*061c*/ 	.word	0x00000000
        /*0620*/ 	.short	0x010a
        /*0622*/ 	.byte	0x05
	.zero		1


	//   ....[83]....
        /*0624*/ 	.word	0x00002a40
        /*0628*/ 	.word	0x000000ff
        /*062c*/ 	.word	0x00000000
        /*0630*/ 	.short	0x010a
        /*0632*/ 	.byte	0x05
	.zero		1


	//   ....[84]....
        /*0634*/ 	.word	0x00002ad0
        /*0638*/ 	.word	0x000000ff
        /*063c*/ 	.word	0x00000000
        /*0640*/ 	.short	0x010a
        /*0642*/ 	.byte	0x05
	.zero		1


	//   ....[85]....
        /*0644*/ 	.word	0x00002b60
        /*0648*/ 	.word	0x000000ff
        /*064c*/ 	.word	0x00000000
        /*0650*/ 	.short	0x010a
        /*0652*/ 	.byte	0x05
	.zero		1


	//   ....[86]....
        /*0654*/ 	.word	0x00002bf0
        /*0658*/ 	.word	0x000000ff
        /*065c*/ 	.word	0x00000000
        /*0660*/ 	.short	0x010a
        /*0662*/ 	.byte	0x05
	.zero		1


	//   ....[87]....
        /*0664*/ 	.word	0x00002c80
        /*0668*/ 	.word	0x000000ff
        /*066c*/ 	.word	0x00000000
        /*0670*/ 	.short	0x010a
        /*0672*/ 	.byte	0x05
	.zero		1


	//   ....[88]....
        /*0674*/ 	.word	0x00002d10
        /*0678*/ 	.word	0x000000ff
        /*067c*/ 	.word	0x00000000
        /*0680*/ 	.short	0x010a
        /*0682*/ 	.byte	0x05
	.zero		1


	//   ....[89]....
        /*0684*/ 	.word	0x00002da0
        /*0688*/ 	.word	0x000000ff
        /*068c*/ 	.word	0x00000000
        /*0690*/ 	.short	0x010a
        /*0692*/ 	.byte	0x05
	.zero		1


	//   ....[90]....
        /*0694*/ 	.word	0x00002e30
        /*0698*/ 	.word	0x000000ff
        /*069c*/ 	.word	0x00000000
        /*06a0*/ 	.short	0x010a
        /*06a2*/ 	.byte	0x05
	.zero		1


	//   ....[91]....
        /*06a4*/ 	.word	0x00002ec0
        /*06a8*/ 	.word	0x000000ff
        /*06ac*/ 	.word	0x00000000
        /*06b0*/ 	.short	0x010a
        /*06b2*/ 	.byte	0x05
	.zero		1


	//   ....[92]....
        /*06b4*/ 	.word	0x00002f50
        /*06b8*/ 	.word	0x000000ff
        /*06bc*/ 	.word	0x00000000
        /*06c0*/ 	.short	0x010a
        /*06c2*/ 	.byte	0x05
	.zero		1


	//   ....[93]....
        /*06c4*/ 	.word	0x00002fe0
        /*06c8*/ 	.word	0x000000ff
        /*06cc*/ 	.word	0x00000000
        /*06d0*/ 	.short	0x010a
        /*06d2*/ 	.byte	0x05
	.zero		1


	//   ....[94]....
        /*06d4*/ 	.word	0x00003070
        /*06d8*/ 	.word	0x000000ff
        /*06dc*/ 	.word	0x00000000
        /*06e0*/ 	.short	0x010a
        /*06e2*/ 	.byte	0x05
	.zero		1


	//   ....[95]....
        /*06e4*/ 	.word	0x00003100
        /*06e8*/ 	.word	0x000000ff
        /*06ec*/ 	.word	0x00000000
        /*06f0*/ 	.short	0x010a
        /*06f2*/ 	.byte	0x05
	.zero		1


	//   ....[96]....
        /*06f4*/ 	.word	0x00003190
        /*06f8*/ 	.word	0x000000ff
        /*06fc*/ 	.word	0x00000000
        /*0700*/ 	.short	0x010a
        /*0702*/ 	.byte	0x05
	.zero		1


	//   ....[97]....
        /*0704*/ 	.word	0x00003220
        /*0708*/ 	.word	0x000000ff
        /*070c*/ 	.word	0x00000000
        /*0710*/ 	.short	0x010a
        /*0712*/ 	.byte	0x05
	.zero		1


	//   ....[98]....
        /*0714*/ 	.word	0x000032b0
        /*0718*/ 	.word	0x000000ff
        /*071c*/ 	.word	0x00000000
        /*0720*/ 	.short	0x010a
        /*0722*/ 	.byte	0x05
	.zero		1


	//   ....[99]....
        /*0724*/ 	.word	0x00003340
        /*0728*/ 	.word	0x000000ff
        /*072c*/ 	.word	0x00000000
        /*0730*/ 	.short	0x010a
        /*0732*/ 	.byte	0x05
	.zero		1


	//   ....[100]....
        /*0734*/ 	.word	0x000033d0
        /*0738*/ 	.word	0x000000ff
        /*073c*/ 	.word	0x00000000
        /*0740*/ 	.short	0x010a
        /*0742*/ 	.byte	0x05
	.zero		1


	//   ....[101]....
        /*0744*/ 	.word	0x00003460
        /*0748*/ 	.word	0x000000ff
        /*074c*/ 	.word	0x00000000
        /*0750*/ 	.short	0x010a
        /*0752*/ 	.byte	0x05
	.zero		1


	//   ....[102]....
        /*0754*/ 	.word	0x00003500
        /*0758*/ 	.word	0x00000000
        /*075c*/ 	.word	0x00000000
        /*0760*/ 	.short	0x010a
        /*0762*/ 	.byte	0xff
	.zero		1


	//   ....[103]....
        /*0764*/ 	.word	0x00003630
        /*0768*/ 	.word	0x00000000
        /*076c*/ 	.word	0x00000200
        /*0770*/ 	.short	0x010a
        /*0772*/ 	.byte	0xff
	.zero		1


	//   ....[104]....
        /*0774*/ 	.word	0x000036a0
        /*0778*/ 	.word	0x00000000
        /*077c*/ 	.word	0x00000000
        /*0780*/ 	.short	0x0101
        /*0782*/ 	.byte	0xff
	.zero		1


	//   ....[105]....
        /*0784*/ 	.word	0x000036c0
        /*0788*/ 	.word	0x000000ff
        /*078c*/ 	.word	0x000001b0
        /*0790*/ 	.short	0x010a
        /*0792*/ 	.byte	0x05
	.zero		1


	//   ....[106]....
        /*0794*/ 	.word	0x000037e0
        /*0798*/ 	.word	0x00000000
        /*079c*/ 	.word	0x000001a0
        /*07a0*/ 	.short	0x010a
        /*07a2*/ 	.byte	0xff
	.zero		1


	//   ....[107]....
        /*07a4*/ 	.word	0x000038e0
        /*07a8*/ 	.word	0x00000000
        /*07ac*/ 	.word	0x00000000
        /*07b0*/ 	.short	0x0101
        /*07b2*/ 	.byte	0xff
	.zero		1


	//   ....[108]....
        /*07b4*/ 	.word	0x00003970
        /*07b8*/ 	.word	0x000000ff
        /*07bc*/ 	.word	0x000001b0
        /*07c0*/ 	.short	0x0106
        /*07c2*/ 	.byte	0x05
	.zero		1


	//   ....[109]....
        /*07c4*/ 	.word	0x00003990
        /*07c8*/ 	.word	0x000000ff
        /*07cc*/ 	.word	0x000001b0
        /*07d0*/ 	.short	0x010a
        /*07d2*/ 	.byte	0x05
	.zero		1


	//   ....[110]....
        /*07d4*/ 	.word	0x00003a20
        /*07d8*/ 	.word	0x000000ff
        /*07dc*/ 	.word	0x000001b0
        /*07e0*/ 	.short	0x0106
        /*07e2*/ 	.byte	0x04
	.zero		1


	//   ....[111]....
        /*07e4*/ 	.word	0x00003a60
        /*07e8*/ 	.word	0x00000000
        /*07ec*/ 	.word	0x000001b0
        /*07f0*/ 	.short	0x010a
        /*07f2*/ 	.byte	0xff
	.zero		1


	//   ....[112]....
        /*07f4*/ 	.word	0x00003ca0
        /*07f8*/ 	.word	0x000000ff
        /*07fc*/ 	.word	0x00000008
        /*0800*/ 	.short	0x010a
        /*0802*/ 	.byte	0x06
	.zero		1


	//   ....[113]....
        /*0804*/ 	.word	0x00003cc0
        /*0808*/ 	.word	0x000000ff
        /*080c*/ 	.word	0x00000008
        /*0810*/ 	.short	0x010a
        /*0812*/ 	.byte	0x06
	.zero		1


	//   ....[114]....
        /*0814*/ 	.word	0x00003e50
        /*0818*/ 	.word	0x000000ff
        /*081c*/ 	.word	0x00000008
        /*0820*/ 	.short	0x010a
        /*0822*/ 	.byte	0x06
	.zero		1


	//   ....[115]....
        /*0824*/ 	.word	0x00003e70
        /*0828*/ 	.word	0x000000ff
        /*082c*/ 	.word	0x00000008
        /*0830*/ 	.short	0x010a
        /*0832*/ 	.byte	0x06
	.zero		1


	//   ....[116]....
        /*0834*/ 	.word	0x00003f30
        /*0838*/ 	.word	0x000000ff
        /*083c*/ 	.word	0x00000000
        /*0840*/ 	.short	0x0101
        /*0842*/ 	.byte	0x07
	.zero		1


	//   ....[117]....
        /*0844*/ 	.word	0x00004230
        /*0848*/ 	.word	0x00000000
        /*084c*/ 	.word	0x000001a0
        /*0850*/ 	.short	0x010a
        /*0852*/ 	.byte	0xff
	.zero		1


	//   ....[118]....
        /*0854*/ 	.word	0x000042f0
        /*0858*/ 	.word	0x00000000
        /*085c*/ 	.word	0x00000000
        /*0860*/ 	.short	0x0101
        /*0862*/ 	.byte	0xff
	.zero		1


	//   ....[119]....
        /*0864*/ 	.word	0x000043b0
        /*0868*/ 	.word	0x000000ff
        /*086c*/ 	.word	0x00000000
        /*0870*/ 	.short	0x010a
        /*0872*/ 	.byte	0x06
	.zero		1


	//   ....[120]....
        /*0874*/ 	.word	0x000043c0
        /*0878*/ 	.word	0x000000ff
        /*087c*/ 	.word	0x000001e0
        /*0880*/ 	.short	0x010a
        /*0882*/ 	.byte	0x0a
	.zero		1


	//   ....[121]....
        /*0884*/ 	.word	0x00004470
        /*0888*/ 	.word	0x000000ff
        /*088c*/ 	.word	0x00000000
        /*0890*/ 	.short	0x010a
        /*0892*/ 	.byte	0x09
	.zero		1


	//   ....[122]....
        /*0894*/ 	.word	0x000045b0
        /*0898*/ 	.word	0x000000ff
        /*089c*/ 	.word	0x00000000
        /*08a0*/ 	.short	0x010a
        /*08a2*/ 	.byte	0x06
	.zero		1


	//   ....[123]....
        /*08a4*/ 	.word	0x00004800
        /*08a8*/ 	.word	0x000000ff
        /*08ac*/ 	.word	0x00000000
        /*08b0*/ 	.short	0x010a
        /*08b2*/ 	.byte	0x07
	.zero		1


	//   ....[124]....
        /*08b4*/ 	.word	0x00004890
        /*08b8*/ 	.word	0x000000ff
        /*08bc*/ 	.word	0x00000000
        /*08c0*/ 	.short	0x010a
        /*08c2*/ 	.byte	0x07
	.zero		1


	//   ....[125]....
        /*08c4*/ 	.word	0x00004920
        /*08c8*/ 	.word	0x000000ff
        /*08cc*/ 	.word	0x00000000
        /*08d0*/ 	.short	0x010a
        /*08d2*/ 	.byte	0x07
	.zero		1


	//   ....[126]....
        /*08d4*/ 	.word	0x000049c0
        /*08d8*/ 	.word	0x00000000
        /*08dc*/ 	.word	0x00000000
        /*08e0*/ 	.short	0x010a
        /*08e2*/ 	.byte	0xff
	.zero		1


	//   ....[127]....
        /*08e4*/ 	.word	0x00004a00
        /*08e8*/ 	.word	0x00000000
        /*08ec*/ 	.word	0x00000000
        /*08f0*/ 	.short	0x010a
        /*08f2*/ 	.byte	0xff
	.zero		1


	//   ....[128]....
        /*08f4*/ 	.word	0x00004a70
        /*08f8*/ 	.word	0x000000ff
        /*08fc*/ 	.word	0x00000000
        /*0900*/ 	.short	0x0101
        /*0902*/ 	.byte	0x05
	.zero		1


	//   ....[129]....
        /*0904*/ 	.word	0x00004ab0
        /*0908*/ 	.word	0x000000ff
        /*090c*/ 	.word	0x00000220
        /*0910*/ 	.short	0x010a
        /*0912*/ 	.byte	0x08
	.zero		1


	//   ....[130]....
        /*0914*/ 	.word	0x00004b00
        /*0918*/ 	.word	0x000000ff
        /*091c*/ 	.word	0x00000000
        /*0920*/ 	.short	0x0101
        /*0922*/ 	.byte	0x05
	.zero		1


	//   ....[131]....
        /*0924*/ 	.word	0x00004f10
        /*0928*/ 	.word	0x00000000
        /*092c*/ 	.word	0x000001a0
        /*0930*/ 	.short	0x010a
        /*0932*/ 	.byte	0xff
	.zero		1


	//   ....[132]....
        /*0934*/ 	.word	0x00004ff0
        /*0938*/ 	.word	0x00000000
        /*093c*/ 	.word	0x00000000
        /*0940*/ 	.short	0x0101
        /*0942*/ 	.byte	0xff
	.zero		1


	//   ....[133]....
        /*0944*/ 	.word	0x00005310
        /*0948*/ 	.word	0x000000ff
        /*094c*/ 	.word	0x00000198
        /*0950*/ 	.short	0x010a
        /*0952*/ 	.byte	0x06
	.zero		1


	//   ....[134]....
        /*0954*/ 	.word	0x000054f0
        /*0958*/ 	.word	0x000000ff
        /*095c*/ 	.word	0x00000180
        /*0960*/ 	.short	0x010a
        /*0962*/ 	.byte	0x0d
	.zero		1


	//   ....[135]....
        /*0964*/ 	.word	0x00005800
        /*0968*/ 	.word	0x000000ff
        /*096c*/ 	.word	0x00000170
        /*0970*/ 	.short	0x010b
        /*0972*/ 	.byte	0x0d
	.zero		1


	//   ....[136]....
        /*0974*/ 	.word	0x00005860
        /*0978*/ 	.word	0x000000ff
        /*097c*/ 	.word	0x00000000
        /*0980*/ 	.short	0x0101
        /*0982*/ 	.byte	0x0e
	.zero		1


	//   ....[137]....
        /*0984*/ 	.word	0x000058b0
        /*0988*/ 	.word	0x000000ff
        /*098c*/ 	.word	0x00000000
        /*0990*/ 	.short	0x010a
        /*0992*/ 	.byte	0x04
	.zero		1


	//   ....[138]....
        /*0994*/ 	.word	0x00005950
        /*0998*/ 	.word	0x00000000
        /*099c*/ 	.word	0x00000000
        /*09a0*/ 	.short	0x010a
        /*09a2*/ 	.byte	0xff
	.zero		1


	//   ....[139]....
        /*09a4*/ 	.word	0x00005c90
        /*09a8*/ 	.word	0x00000000
        /*09ac*/ 	.word	0x000001a0
        /*09b0*/ 	.short	0x010a
        /*09b2*/ 	.byte	0xff
	.zero		1


	//   ....[140]....
        /*09b4*/ 	.word	0x00005da0
        /*09b8*/ 	.word	0x00000000
        /*09bc*/ 	.word	0x00000000
        /*09c0*/ 	.short	0x0101
        /*09c2*/ 	.byte	0xff
	.zero		1


	//   ....[141]....
        /*09c4*/ 	.word	0x00006750
        /*09c8*/ 	.word	0x00000003
        /*09cc*/ 	.word	0x00000170
        /*09d0*/ 	.short	0x010a
        /*09d2*/ 	.byte	0xff
	.zero		1


	//   ....[142]....
        /*09d4*/ 	.word	0x00006760
        /*09d8*/ 	.word	0x0000007a
        /*09dc*/ 	.word	0x000001c0
        /*09e0*/ 	.short	0x010a
        /*09e2*/ 	.byte	0xff
	.zero		1


	//   ....[143]....
        /*09e4*/ 	.word	0x00006900
        /*09e8*/ 	.word	0x00000003
        /*09ec*/ 	.word	0x00000170
        /*09f0*/ 	.short	0x010a
        /*09f2*/ 	.byte	0xff
	.zero		1


	//   ....[144]....
        /*09f4*/ 	.word	0x000069c0
        /*09f8*/ 	.word	0x0000007a
        /*09fc*/ 	.word	0x000001c0
        /*0a00*/ 	.short	0x010a
        /*0a02*/ 	.byte	0xff
	.zero		1


	//   ....[145]....
        /*0a04*/ 	.word	0x00006c90
        /*0a08*/ 	.word	0x0000007a
        /*0a0c*/ 	.word	0x00000000
        /*0a10*/ 	.short	0x0101
        /*0a12*/ 	.byte	0xff
	.zero		1


	//   ....[146]....
        /*0a14*/ 	.word	0x00007510
        /*0a18*/ 	.word	0x00000000
        /*0a1c*/ 	.word	0x00000000
        /*0a20*/ 	.short	0x0101
        /*0a22*/ 	.byte	0xff
	.zero		1


	//   ....[147]....
        /*0a24*/ 	.word	0x000077b0
        /*0a28*/ 	.word	0x00000002
        /*0a2c*/ 	.word	0x00000210
        /*0a30*/ 	.short	0x010a
        /*0a32*/ 	.byte	0xff
	.zero		1


	//   ....[148]....
        /*0a34*/ 	.word	0x00007810
        /*0a38*/ 	.word	0x00000002
        /*0a3c*/ 	.word	0x000000b8
        /*0a40*/ 	.short	0x010a
        /*0a42*/ 	.byte	0xff
	.zero		1


	//   ....[149]....
        /*0a44*/ 	.word	0x00007870
        /*0a48*/ 	.word	0x00000002
        /*0a4c*/ 	.word	0x000000b8
        /*0a50*/ 	.short	0x010a
        /*0a52*/ 	.byte	0xff
	.zero		1


	//   ....[150]....
        /*0a54*/ 	.word	0x000078c0
        /*0a58*/ 	.word	0x00000002
        /*0a5c*/ 	.word	0x000001a0
        /*0a60*/ 	.short	0x010a
        /*0a62*/ 	.byte	0xff
	.zero		1


	//   ....[151]....
        /*0a64*/ 	.word	0x00007920
        /*0a68*/ 	.word	0x00000000
        /*0a6c*/ 	.word	0x00000000
        /*0a70*/ 	.short	0x010a
        /*0a72*/ 	.byte	0xff
	.zero		1


	//   ....[152]....
        /*0a74*/ 	.word	0x00007980
        /*0a78*/ 	.word	0x00000000
        /*0a7c*/ 	.word	0x00000000
        /*0a80*/ 	.short	0x010a
        /*0a82*/ 	.byte	0xff
	.zero		1


	//   ....[153]....
        /*0a84*/ 	.word	0x000079e0
        /*0a88*/ 	.word	0x00000000
        /*0a8c*/ 	.word	0x00000000
        /*0a90*/ 	.short	0x010a
        /*0a92*/ 	.byte	0xff
	.zero		1


	//   ....[154]....
        /*0a94*/ 	.word	0x00007a40
        /*0a98*/ 	.word	0x00000000
        /*0a9c*/ 	.word	0x00000000
        /*0aa0*/ 	.short	0x010a
        /*0aa2*/ 	.byte	0xff
	.zero		1


	//   ....[155]....
        /*0aa4*/ 	.word	0x00007aa0
        /*0aa8*/ 	.word	0x00000000
        /*0aac*/ 	.word	0x00000000
        /*0ab0*/ 	.short	0x010a
        /*0ab2*/ 	.byte	0xff
	.zero		1


	//   ....[156]....
        /*0ab4*/ 	.word	0x00007b00
        /*0ab8*/ 	.word	0x00000000
        /*0abc*/ 	.word	0x00000000
        /*0ac0*/ 	.short	0x010a
        /*0ac2*/ 	.byte	0xff
	.zero		1


	//   ....[157]....
        /*0ac4*/ 	.word	0x00007b60
        /*0ac8*/ 	.word	0x00000000
        /*0acc*/ 	.word	0x00000000
        /*0ad0*/ 	.short	0x010a
        /*0ad2*/ 	.byte	0xff
	.zero		1


	//   ....[158]....
        /*0ad4*/ 	.word	0x00007bc0
        /*0ad8*/ 	.word	0x00000000
        /*0adc*/ 	.word	0x00000000
        /*0ae0*/ 	.short	0x010a
        /*0ae2*/ 	.byte	0xff
	.zero		1


	//   ....[159]....
        /*0ae4*/ 	.word	0x00007c20
        /*0ae8*/ 	.word	0x00000000
        /*0aec*/ 	.word	0x00000000
        /*0af0*/ 	.short	0x010a
        /*0af2*/ 	.byte	0xff
	.zero		1


	//   ....[160]....
        /*0af4*/ 	.word	0x00007c80
        /*0af8*/ 	.word	0x00000000
        /*0afc*/ 	.word	0x00000000
        /*0b00*/ 	.short	0x010a
        /*0b02*/ 	.byte	0xff
	.zero		1


	//   ....[161]....
        /*0b04*/ 	.word	0x00007ce0
        /*0b08*/ 	.word	0x00000000
        /*0b0c*/ 	.word	0x00000000
        /*0b10*/ 	.short	0x010a
        /*0b12*/ 	.byte	0xff
	.zero		1


	//   ....[162]....
        /*0b14*/ 	.word	0x00007d40
        /*0b18*/ 	.word	0x00000000
        /*0b1c*/ 	.word	0x00000000
        /*0b20*/ 	.short	0x010a
        /*0b22*/ 	.byte	0xff
	.zero		1


	//   ....[163]....
        /*0b24*/ 	.word	0x00007da0
        /*0b28*/ 	.word	0x00000000
        /*0b2c*/ 	.word	0x00000000
        /*0b30*/ 	.short	0x010a
        /*0b32*/ 	.byte	0xff
	.zero		1


	//   ....[164]....
        /*0b34*/ 	.word	0x00007e00
        /*0b38*/ 	.word	0x00000000
        /*0b3c*/ 	.word	0x00000000
        /*0b40*/ 	.short	0x010a
        /*0b42*/ 	.byte	0xff
	.zero		1


	//   ....[165]....
        /*0b44*/ 	.word	0x00007e60
        /*0b48*/ 	.word	0x00000000
        /*0b4c*/ 	.word	0x00000000
        /*0b50*/ 	.short	0x010a
        /*0b52*/ 	.byte	0xff
	.zero		1


	//   ....[166]....
        /*0b54*/ 	.word	0x00007ec0
        /*0b58*/ 	.word	0x00000000
        /*0b5c*/ 	.word	0x00000000
        /*0b60*/ 	.short	0x010a
        /*0b62*/ 	.byte	0xff
	.zero		1


	//   ....[167]....
        /*0b64*/ 	.word	0x00007f20
        /*0b68*/ 	.word	0x00000000
        /*0b6c*/ 	.word	0x00000000
        /*0b70*/ 	.short	0x010a
        /*0b72*/ 	.byte	0xff
	.zero		1


	//   ....[168]....
        /*0b74*/ 	.word	0x00007f80
        /*0b78*/ 	.word	0x00000000
        /*0b7c*/ 	.word	0x00000000
        /*0b80*/ 	.short	0x010a
        /*0b82*/ 	.byte	0xff
	.zero		1


	//   ....[169]....
        /*0b84*/ 	.word	0x00007fe0
        /*0b88*/ 	.word	0x00000000
        /*0b8c*/ 	.word	0x00000000
        /*0b90*/ 	.short	0x010a
        /*0b92*/ 	.byte	0xff
	.zero		1


	//   ....[170]....
        /*0b94*/ 	.word	0x00008040
        /*0b98*/ 	.word	0x00000000
        /*0b9c*/ 	.word	0x00000000
        /*0ba0*/ 	.short	0x010a
        /*0ba2*/ 	.byte	0xff
	.zero		1


	//   ....[171]....
        /*0ba4*/ 	.word	0x000080a0
        /*0ba8*/ 	.word	0x00000000
        /*0bac*/ 	.word	0x00000000
        /*0bb0*/ 	.short	0x010a
        /*0bb2*/ 	.byte	0xff
	.zero		1


	//   ....[172]....
        /*0bb4*/ 	.word	0x00008100
        /*0bb8*/ 	.word	0x00000000
        /*0bbc*/ 	.word	0x00000000
        /*0bc0*/ 	.short	0x010a
        /*0bc2*/ 	.byte	0xff
	.zero		1


	//   ....[173]....
        /*0bc4*/ 	.word	0x00008150
        /*0bc8*/ 	.word	0x00000000
        /*0bcc*/ 	.word	0x00000200
        /*0bd0*/ 	.short	0x010a
        /*0bd2*/ 	.byte	0xff
	.zero		1


	//   ....[174]....
        /*0bd4*/ 	.word	0x000081b0
        /*0bd8*/ 	.word	0x00000000
        /*0bdc*/ 	.word	0x000001b0
        /*0be0*/ 	.short	0x010a
        /*0be2*/ 	.byte	0xff
	.zero		1


	//   ....[175]....
        /*0be4*/ 	.word	0x00008200
        /*0be8*/ 	.word	0x00000000
        /*0bec*/ 	.word	0x000001a0
        /*0bf0*/ 	.short	0x010a
        /*0bf2*/ 	.byte	0xff
	.zero		1


	//   ....[176]....
        /*0bf4*/ 	.word	0x00008260
        /*0bf8*/ 	.word	0x00000000
        /*0bfc*/ 	.word	0x000001b0
        /*0c00*/ 	.short	0x010a
        /*0c02*/ 	.byte	0xff
	.zero		1


	//   ....[177]....
        /*0c04*/ 	.word	0x000082c0
        /*0c08*/ 	.word	0x00000004
        /*0c0c*/ 	.word	0x00000008
        /*0c10*/ 	.short	0x010a
        /*0c12*/ 	.byte	0xff
	.zero		1


	//   ....[178]....
        /*0c14*/ 	.word	0x000083a0
        /*0c18*/ 	.word	0x00000002
        /*0c1c*/ 	.word	0x00000008
        /*0c20*/ 	.short	0x010a
        /*0c22*/ 	.byte	0xff
	.zero		1


	//   ....[179]....
        /*0c24*/ 	.word	0x000083f0
        /*0c28*/ 	.word	0x00000000
        /*0c2c*/ 	.word	0x000001a0
        /*0c30*/ 	.short	0x010a
        /*0c32*/ 	.byte	0xff
	.zero		1


	//   ....[180]....
        /*0c34*/ 	.word	0x00008450
        /*0c38*/ 	.word	0x00000000
        /*0c3c*/ 	.word	0x000001e0
        /*0c40*/ 	.short	0x010a
        /*0c42*/ 	.byte	0xff
	.zero		1


	//   ....[181]....
        /*0c44*/ 	.word	0x000084b0
        /*0c48*/ 	.word	0x00000000
        /*0c4c*/ 	.word	0x00000000
        /*0c50*/ 	.short	0x010a
        /*0c52*/ 	.byte	0xff
	.zero		1


	//   ....[182]....
        /*0c54*/ 	.word	0x00008510
        /*0c58*/ 	.word	0x00000000
        /*0c5c*/ 	.word	0x00000000
        /*0c60*/ 	.short	0x010a
        /*0c62*/ 	.byte	0xff
	.zero		1


	//   ....[183]....
        /*0c64*/ 	.word	0x00008570
        /*0c68*/ 	.word	0x00000000
        /*0c6c*/ 	.word	0x00000000
        /*0c70*/ 	.short	0x010a
        /*0c72*/ 	.byte	0xff
	.zero		1


	//   ....[184]....
        /*0c74*/ 	.word	0x000085d0
        /*0c78*/ 	.word	0x00000000
        /*0c7c*/ 	.word	0x00000000
        /*0c80*/ 	.short	0x010a
        /*0c82*/ 	.byte	0xff
	.zero		1


	//   ....[185]....
        /*0c84*/ 	.word	0x00008630
        /*0c88*/ 	.word	0x00000000
        /*0c8c*/ 	.word	0x00000220
        /*0c90*/ 	.short	0x010a
        /*0c92*/ 	.byte	0xff
	.zero		1


	//   ....[186]....
        /*0c94*/ 	.word	0x00008680
        /*0c98*/ 	.word	0x00000000
        /*0c9c*/ 	.word	0x000001a0
        /*0ca0*/ 	.short	0x010a
        /*0ca2*/ 	.byte	0xff
	.zero		1


	//   ....[187]....
        /*0ca4*/ 	.word	0x000086e0
        /*0ca8*/ 	.word	0x00000000
        /*0cac*/ 	.word	0x00000198
        /*0cb0*/ 	.short	0x010a
        /*0cb2*/ 	.byte	0xff
	.zero		1


	//   ....[188]....
        /*0cb4*/ 	.word	0x00008740
        /*0cb8*/ 	.word	0x00000000
        /*0cbc*/ 	.word	0x00000180
        /*0cc0*/ 	.short	0x010a
        /*0cc2*/ 	.byte	0xff
	.zero		1


	//   ....[189]....
        /*0cc4*/ 	.word	0x000087a0
        /*0cc8*/ 	.word	0x00000000
        /*0ccc*/ 	.word	0x00000000
        /*0cd0*/ 	.short	0x010a
        /*0cd2*/ 	.byte	0xff
	.zero		1


	//   ....[190]....
        /*0cd4*/ 	.word	0x000087f0
        /*0cd8*/ 	.word	0x00000000
        /*0cdc*/ 	.word	0x000001a0
        /*0ce0*/ 	.short	0x010a
        /*0ce2*/ 	.byte	0xff
	.zero		1


	//   ....[191]....
        /*0ce4*/ 	.word	0x00008840
        /*0ce8*/ 	.word	0x00000003
        /*0cec*/ 	.word	0x00000170
        /*0cf0*/ 	.short	0x010a
        /*0cf2*/ 	.byte	0xff
	.zero		1


	//   ....[192]....
        /*0cf4*/ 	.word	0x00008890
        /*0cf8*/ 	.word	0x0000007a
        /*0cfc*/ 	.word	0x000001c0
        /*0d00*/ 	.short	0x010a
        /*0d02*/ 	.byte	0xff
	.zero		1


	//----- nvinfo : EIATTR_NUM_MBARRIERS
	.align		4
.L_47:
        /*0d04*/ 	.byte	0x03, 0x38
        /*0d06*/ 	.short	0x0045


	//----- nvinfo : EIATTR_EXIT_INSTR_OFFSETS
	.align		4
        /*0d08*/ 	.byte	0x04, 0x1c
        /*0d0a*/ 	.short	(.L_49 - .L_48)


	//   ....[0]....
.L_48:
        /*0d0c*/ 	.word	0x00003530


	//   ....[1]....
        /*0d10*/ 	.word	0x00003a30


	//   ....[2]....
        /*0d14*/ 	.word	0x00003a90


	//   ....[3]....
        /*0d18*/ 	.word	0x00004d30


	//   ....[4]....
        /*0d1c*/ 	.word	0x00005980


	//   ....[5]....
        /*0d20*/ 	.word	0x000059c0


	//   ....[6]....
        /*0d24*/ 	.word	0x000076c0


	//   ....[7]....
        /*0d28*/ 	.word	0x00007740


	//   ....[8]....
        /*0d2c*/ 	.word	0x00007770


	//   ....[9]....
        /*0d30*/ 	.word	0x000077a0


	//----- nvinfo : EIATTR_MAX_THREADS
	.align		4
.L_49:
        /*0d34*/ 	.byte	0x04, 0x05
        /*0d36*/ 	.short	(.L_51 - .L_50)
.L_50:
        /*0d38*/ 	.word	0x00000100
        /*0d3c*/ 	.word	0x00000001
        /*0d40*/ 	.word	0x00000001


	//----- nvinfo : EIATTR_CRS_STACK_SIZE
	.align		4
.L_51:
        /*0d44*/ 	.byte	0x04, 0x1e
        /*0d46*/ 	.short	(.L_53 - .L_52)
.L_52:
        /*0d48*/ 	.word	0x00000000


	//----- nvinfo : EIATTR_CBANK_PARAM_SIZE
	.align		4
.L_53:
        /*0d4c*/ 	.byte	0x03, 0x19
        /*0d4e*/ 	.short	0x0800


	//----- nvinfo : EIATTR_PARAM_CBANK
	.align		4
        /*0d50*/ 	.byte	0x04, 0x0a
        /*0d52*/ 	.short	(.L_55 - .L_54)
	.align		4
.L_54:
        /*0d54*/ 	.word	index@(.nv.constant0._ZN7cutlass13device_kernelINS_4gemm6kernel13GemmUniversalIN4cute5tupleIJiiiiEEENS1_10collective13CollectiveMmaINS1_35MainloopSm100TmaUmmaWarpSpecializedILi23ELi2ELi4ENS5_IJNS4_1CILi2EEENSA_ILi1EEESC_EEEEENS5_IJNSA_ILi256EEENSA_ILi32EEESG_EEENS_10bfloat16_tENS5_IJlSC_lEEESI_SJ_NS4_8TiledMMAINS4_8MMA_AtomIJNS4_26SM100_MMA_F16BF16_2x1SM_SSISI_SI_fLi256ELi32ELNS4_4UMMA5MajorE0ELSO_0ELNSN_7ScaleInE0ELSP_0EEEEEENS4_6LayoutINS5_IJSC_SC_SC_EEENS5_IJNSA_ILi0EEESU_SU_EEEEENS5_IJNS4_10UnderscoreESX_SX_EEEEENS4_18SM100_TMA_2SM_LOADENS4_14ComposedLayoutINS4_7SwizzleILi2ELi4ELi3EEENS4_18smem_ptr_flag_bitsILi16EEENSS_INS5_IJNSA_ILi8EEESG_EEENS5_IJSG_SC_EEEEEEEvNS4_8identityES10_S1A_vS1B_EENS_8epilogue10collective18CollectiveEpilogueINS1D_23Sm100TmaWarpSpecializedILi2ELi1ELi32ELb1ELb0EEEJNS5_IJNSA_ILi128EEESG_SG_EEENS5_IJNSS_IS1I_SC_EENSS_ISG_SC_EEEEESI_SJ_SI_SJ_NS1D_6fusion15FusionCallbacksIS1H_NS1N_17LinearCombinationISI_fSI_fLNS_15FloatRoundStyleE2EEES1J_S1M_JEEENS4_5SM1004TMEM4LOAD26SM100_TMEM_LOAD_32dp32b32xENS4_13SM90_TMA_LOADES1A_NS4_39AutoVectorizingCopyWithAssumedAlignmentILi128EEENS4_14SM90_TMA_STOREES1A_S1Z_S1Z_EEEvvEEEEvNT_6ParamsE)
        /*0d58*/ 	.short	0x0380
        /*0d5a*/ 	.short	0x0800


	//----- nvinfo : EIATTR_SW_WAR
	.align		4
.L_55:
        /*0d5c*/ 	.byte	0x04, 0x36
        /*0d5e*/ 	.short	(.L_57 - .L_56)
.L_56:
        /*0d60*/ 	.word	0x00000008
.L_57:


//--------------------- .nv.callgraph             --------------------------
	.section	.nv.callgraph,"",@"SHT_CUDA_CALLGRAPH"
	.align	4
	.sectionentsize	8
	.align		4
        /*0000*/ 	.word	0x00000000
	.align		4
        /*0004*/ 	.word	0xffffffff
	.align		4
        /*0008*/ 	.word	index@(_ZN7cutlass13device_kernelINS_4gemm6kernel13GemmUniversalIN4cute5tupleIJiiiiEEENS1_10collective13CollectiveMmaINS1_35MainloopSm100TmaUmmaWarpSpecializedILi23ELi2ELi4ENS5_IJNS4_1CILi2EEENSA_ILi1EEESC_EEEEENS5_IJNSA_ILi256EEENSA_ILi32EEESG_EEENS_10bfloat16_tENS5_IJlSC_lEEESI_SJ_NS4_8TiledMMAINS4_8MMA_AtomIJNS4_26SM100_MMA_F16BF16_2x1SM_SSISI_SI_fLi256ELi32ELNS4_4UMMA5MajorE0ELSO_0ELNSN_7ScaleInE0ELSP_0EEEEEENS4_6LayoutINS5_IJSC_SC_SC_EEENS5_IJNSA_ILi0EEESU_SU_EEEEENS5_IJNS4_10UnderscoreESX_SX_EEEEENS4_18SM100_TMA_2SM_LOADENS4_14ComposedLayoutINS4_7SwizzleILi2ELi4ELi3EEENS4_18smem_ptr_flag_bitsILi16EEENSS_INS5_IJNSA_ILi8EEESG_EEENS5_IJSG_SC_EEEEEEEvNS4_8identityES10_S1A_vS1B_EENS_8epilogue10collective18CollectiveEpilogueINS1D_23Sm100TmaWarpSpecializedILi2ELi1ELi32ELb1ELb0EEEJNS5_IJNSA_ILi128EEESG_SG_EEENS5_IJNSS_IS1I_SC_EENSS_ISG_SC_EEEEESI_SJ_SI_SJ_NS1D_6fusion15FusionCallbacksIS1H_NS1N_17LinearCombinationISI_fSI_fLNS_15FloatRoundStyleE2EEES1J_S1M_JEEENS4_5SM1004TMEM4LOAD26SM100_TMEM_LOAD_32dp32b32xENS4_13SM90_TMA_LOADES1A_NS4_39AutoVectorizingCopyWithAssumedAlignmentILi128EEENS4_14SM90_TMA_STOREES1A_S1Z_S1Z_EEEvvEEEEvNT_6ParamsE)
	.align		4
        /*000c*/ 	.word	index@(__assertfail)
	.align		4
        /*0010*/ 	.word	0x00000000
	.align		4
        /*0014*/ 	.word	0xfffffffe
	.align		4
        /*0018*/ 	.word	0x00000000
	.align		4
        /*001c*/ 	.word	0xfffffffd
	.align		4
        /*0020*/ 	.word	0x00000000
	.align		4
        /*0024*/ 	.word	0xfffffffc


//--------------------- .nv.constant4             --------------------------
	.section	.nv.constant4,"a",@progbits
	.align	8
	.align		8
.nv.constant4:
        /*0000*/ 	.dword	__assertfail
	.align		8
        /*0008*/ 	.dword	__unnamed_1
	.align		8
        /*0010*/ 	.dword	__unnamed_2
	.align		8
        /*0018*/ 	.dword	_ZN40_INTERNAL_ad229d58_4_k_cu_39b04a84_119964cuda3std3__45__cpo5beginE
	.align		8
        /*0020*/ 	.dword	_ZN40_INTERNAL_ad229d58_4_k_cu_39b04a84_119964cuda3std3__45__cpo3endE
	.align		8
        /*0028*/ 	.dword	_ZN40_INTERNAL_ad229d58_4_k_cu_39b04a84_119964cuda3std3__45__cpo6cbeginE
	.align		8
        /*0030*/ 	.dword	_ZN40_INTERNAL_ad229d58_4_k_cu_39b04a84_119964cuda3std3__45__cpo4cendE
	.align		8
        /*0038*/ 	.dword	_ZN40_INTERNAL_ad229d58_4_k_cu_39b04a84_119964cuda3std3__442_GLOBAL__N__ad229d58_4_k_cu_39b04a84_119966ignoreE
	.align		8
        /*0040*/ 	.dword	_ZN40_INTERNAL_ad229d58_4_k_cu_39b04a84_119964cuda3std3__419piecewise_constructE
	.align		8
        /*0048*/ 	.dword	_ZN40_INTERNAL_ad229d58_4_k_cu_39b04a84_119964cuda3std3__48in_placeE
	.align		8
        /*0050*/ 	.dword	_ZN40_INTERNAL_ad229d58_4_k_cu_39b04a84_119964cuda3std6ranges3__45__cpo4swapE
	.align		8
        /*0058*/ 	.dword	_ZN40_INTERNAL_ad229d58_4_k_cu_39b04a84_119964cuda3std6ranges3__45__cpo9iter_moveE
	.align		8
        /*0060*/ 	.dword	_ZN40_INTERNAL_ad229d58_4_k_cu_39b04a84_119964cute7productE
	.align		8
        /*0068*/ 	.dword	_ZN40_INTERNAL_ad229d58_4_k_cu_39b04a84_119964cute1_E
	.align		8
        /*0070*/ 	.dword	$str$25
	.align		8
        /*0078*/ 	.dword	$str$26
	.align		8
        /*0080*/ 	.dword	$str$27
	.align		8
        /*0088*/ 	.dword	$str$28


//--------------------- .text._ZN7cutlass13device_kernelINS_4gemm6kernel13GemmUniversalIN4cute5tupleIJiiiiEEENS1_10collective13CollectiveMmaINS1_35MainloopSm100TmaUmmaWarpSpecializedILi23ELi2ELi4ENS5_IJNS4_1CILi2EEENSA_ILi1EEESC_EEEEENS5_IJNSA_ILi256EEENSA_ILi32EEESG_EEENS_10bfloat16_tENS5_IJlSC_lEEESI_SJ_NS4_8TiledMMAINS4_8MMA_AtomIJNS4_26SM100_MMA_F16BF16_2x1SM_SSISI_SI_fLi256ELi32ELNS4_4UMMA5MajorE0ELSO_0ELNSN_7ScaleInE0ELSP_0EEEEEENS4_6LayoutINS5_IJSC_SC_SC_EEENS5_IJNSA_ILi0EEESU_SU_EEEEENS5_IJNS4_10UnderscoreESX_SX_EEEEENS4_18SM100_TMA_2SM_LOADENS4_14ComposedLayoutINS4_7SwizzleILi2ELi4ELi3EEENS4_18smem_ptr_flag_bitsILi16EEENSS_INS5_IJNSA_ILi8EEESG_EEENS5_IJSG_SC_EEEEEEEvNS4_8identityES10_S1A_vS1B_EENS_8epilogue10collective18CollectiveEpilogueINS1D_23Sm100TmaWarpSpecializedILi2ELi1ELi32ELb1ELb0EEEJNS5_IJNSA_ILi128EEESG_SG_EEENS5_IJNSS_IS1I_SC_EENSS_ISG_SC_EEEEESI_SJ_SI_SJ_NS1D_6fusion15FusionCallbacksIS1H_NS1N_17LinearCombinationISI_fSI_fLNS_15FloatRoundStyleE2EEES1J_S1M_JEEENS4_5SM1004TMEM4LOAD26SM100_TMEM_LOAD_32dp32b32xENS4_13SM90_TMA_LOADES1A_NS4_39AutoVectorizingCopyWithAssumedAlignmentILi128EEENS4_14SM90_TMA_STOREES1A_S1Z_S1Z_EEEvvEEEEvNT_6ParamsE --------------------------
	.section	.text._ZN7cutlass13device_kernelINS_4gemm6kernel13GemmUniversalIN4cute5tupleIJiiiiEEENS1_10collective13CollectiveMmaINS1_35MainloopSm100TmaUmmaWarpSpecializedILi23ELi2ELi4ENS5_IJNS4_1CILi2EEENSA_ILi1EEESC_EEEEENS5_IJNSA_ILi256EEENSA_ILi32EEESG_EEENS_10bfloat16_tENS5_IJlSC_lEEESI_SJ_NS4_8TiledMMAINS4_8MMA_AtomIJNS4_26SM100_MMA_F16BF16_2x1SM_SSISI_SI_fLi256ELi32ELNS4_4UMMA5MajorE0ELSO_0ELNSN_7ScaleInE0ELSP_0EEEEEENS4_6LayoutINS5_IJSC_SC_SC_EEENS5_IJNSA_ILi0EEESU_SU_EEEEENS5_IJNS4_10UnderscoreESX_SX_EEEEENS4_18SM100_TMA_2SM_LOADENS4_14ComposedLayoutINS4_7SwizzleILi2ELi4ELi3EEENS4_18smem_ptr_flag_bitsILi16EEENSS_INS5_IJNSA_ILi8EEESG_EEENS5_IJSG_SC_EEEEEEEvNS4_8identityES10_S1A_vS1B_EENS_8epilogue10collective18CollectiveEpilogueINS1D_23Sm100TmaWarpSpecializedILi2ELi1ELi32ELb1ELb0EEEJNS5_IJNSA_ILi128EEESG_SG_EEENS5_IJNSS_IS1I_SC_EENSS_ISG_SC_EEEEESI_SJ_SI_SJ_NS1D_6fusion15FusionCallbacksIS1H_NS1N_17LinearCombinationISI_fSI_fLNS_15FloatRoundStyleE2EEES1J_S1M_JEEENS4_5SM1004TMEM4LOAD26SM100_TMEM_LOAD_32dp32b32xENS4_13SM90_TMA_LOADES1A_NS4_39AutoVectorizingCopyWithAssumedAlignmentILi128EEENS4_14SM90_TMA_STOREES1A_S1Z_S1Z_EEEvvEEEEvNT_6ParamsE,"ax",@progbits
	.align	128
.text._ZN7cutlass13device_kernelINS_4gemm6kernel13GemmUniversalIN4cute5tupleIJiiiiEEENS1_10collective13CollectiveMmaINS1_35MainloopSm100TmaUmmaWarpSpecializedILi23ELi2ELi4ENS5_IJNS4_1CILi2EEENSA_ILi1EEESC_EEEEENS5_IJNSA_ILi256EEENSA_ILi32EEESG_EEENS_10bfloat16_tENS5_IJlSC_lEEESI_SJ_NS4_8TiledMMAINS4_8MMA_AtomIJNS4_26SM100_MMA_F16BF16_2x1SM_SSISI_SI_fLi256ELi32ELNS4_4UMMA5MajorE0ELSO_0ELNSN_7ScaleInE0ELSP_0EEEEEENS4_6LayoutINS5_IJSC_SC_SC_EEENS5_IJNSA_ILi0EEESU_SU_EEEEENS5_IJNS4_10UnderscoreESX_SX_EEEEENS4_18SM100_TMA_2SM_LOADENS4_14ComposedLayoutINS4_7SwizzleILi2ELi4ELi3EEENS4_18smem_ptr_flag_bitsILi16EEENSS_INS5_IJNSA_ILi8EEESG_EEENS5_IJSG_SC_EEEEEEEvNS4_8identityES10_S1A_vS1B_EENS_8epilogue10collective18CollectiveEpilogueINS1D_23Sm100TmaWarpSpecializedILi2ELi1ELi32ELb1ELb0EEEJNS5_IJNSA_ILi128EEESG_SG_EEENS5_IJNSS_IS1I_SC_EENSS_ISG_SC_EEEEESI_SJ_SI_SJ_NS1D_6fusion15FusionCallbacksIS1H_NS1N_17LinearCombinationISI_fSI_fLNS_15FloatRoundStyleE2EEES1J_S1M_JEEENS4_5SM1004TMEM4LOAD26SM100_TMEM_LOAD_32dp32b32xENS4_13SM90_TMA_LOADES1A_NS4_39AutoVectorizingCopyWithAssumedAlignmentILi128EEENS4_14SM90_TMA_STOREES1A_S1Z_S1Z_EEEvvEEEEvNT_6ParamsE:
        .type           _ZN7cutlass13device_kernelINS_4gemm6kernel13GemmUniversalIN4cute5tupleIJiiiiEEENS1_10collective13CollectiveMmaINS1_35MainloopSm100TmaUmmaWarpSpecializedILi23ELi2ELi4ENS5_IJNS4_1CILi2EEENSA_ILi1EEESC_EEEEENS5_IJNSA_ILi256EEENSA_ILi32EEESG_EEENS_10bfloat16_tENS5_IJlSC_lEEESI_SJ_NS4_8TiledMMAINS4_8MMA_AtomIJNS4_26SM100_MMA_F16BF16_2x1SM_SSISI_SI_fLi256ELi32ELNS4_4UMMA5MajorE0ELSO_0ELNSN_7ScaleInE0ELSP_0EEEEEENS4_6LayoutINS5_IJSC_SC_SC_EEENS5_IJNSA_ILi0EEESU_SU_EEEEENS5_IJNS4_10UnderscoreESX_SX_EEEEENS4_18SM100_TMA_2SM_LOADENS4_14ComposedLayoutINS4_7SwizzleILi2ELi4ELi3EEENS4_18smem_ptr_flag_bitsILi16EEENSS_INS5_IJNSA_ILi8EEESG_EEENS5_IJSG_SC_EEEEEEEvNS4_8identityES10_S1A_vS1B_EENS_8epilogue10collective18CollectiveEpilogueINS1D_23Sm100TmaWarpSpecializedILi2ELi1ELi32ELb1ELb0EEEJNS5_IJNSA_ILi128EEESG_SG_EEENS5_IJNSS_IS1I_SC_EENSS_ISG_SC_EEEEESI_SJ_SI_SJ_NS1D_6fusion15FusionCallbacksIS1H_NS1N_17LinearCombinationISI_fSI_fLNS_15FloatRoundStyleE2EEES1J_S1M_JEEENS4_5SM1004TMEM4LOAD26SM100_TMEM_LOAD_32dp32b32xENS4_13SM90_TMA_LOADES1A_NS4_39AutoVectorizingCopyWithAssumedAlignmentILi128EEENS4_14SM90_TMA_STOREES1A_S1Z_S1Z_EEEvvEEEEvNT_6ParamsE,@function
        .size           _ZN7cutlass13device_kernelINS_4gemm6kernel13GemmUniversalIN4cute5tupleIJiiiiEEENS1_10collective13CollectiveMmaINS1_35MainloopSm100TmaUmmaWarpSpecializedILi23ELi2ELi4ENS5_IJNS4_1CILi2EEENSA_ILi1EEESC_EEEEENS5_IJNSA_ILi256EEENSA_ILi32EEESG_EEENS_10bfloat16_tENS5_IJlSC_lEEESI_SJ_NS4_8TiledMMAINS4_8MMA_AtomIJNS4_26SM100_MMA_F16BF16_2x1SM_SSISI_SI_fLi256ELi32ELNS4_4UMMA5MajorE0ELSO_0ELNSN_7ScaleInE0ELSP_0EEEEEENS4_6LayoutINS5_IJSC_SC_SC_EEENS5_IJNSA_ILi0EEESU_SU_EEEEENS5_IJNS4_10UnderscoreESX_SX_EEEEENS4_18SM100_TMA_2SM_LOADENS4_14ComposedLayoutINS4_7SwizzleILi2ELi4ELi3EEENS4_18smem_ptr_flag_bitsILi16EEENSS_INS5_IJNSA_ILi8EEESG_EEENS5_IJSG_SC_EEEEEEEvNS4_8identityES10_S1A_vS1B_EENS_8epilogue10collective18CollectiveEpilogueINS1D_23Sm100TmaWarpSpecializedILi2ELi1ELi32ELb1ELb0EEEJNS5_IJNSA_ILi128EEESG_SG_EEENS5_IJNSS_IS1I_SC_EENSS_ISG_SC_EEEEESI_SJ_SI_SJ_NS1D_6fusion15FusionCallbacksIS1H_NS1N_17LinearCombinationISI_fSI_fLNS_15FloatRoundStyleE2EEES1J_S1M_JEEENS4_5SM1004TMEM4LOAD26SM100_TMEM_LOAD_32dp32b32xENS4_13SM90_TMA_LOADES1A_NS4_39AutoVectorizingCopyWithAssumedAlignmentILi128EEENS4_14SM90_TMA_STOREES1A_S1Z_S1Z_EEEvvEEEEvNT_6ParamsE,(.L_x_216 - _ZN7cutlass13device_kernelINS_4gemm6kernel13GemmUniversalIN4cute5tupleIJiiiiEEENS1_10collective13CollectiveMmaINS1_35MainloopSm100TmaUmmaWarpSpecializedILi23ELi2ELi4ENS5_IJNS4_1CILi2EEENSA_ILi1EEESC_EEEEENS5_IJNSA_ILi256EEENSA_ILi32EEESG_EEENS_10bfloat16_tENS5_IJlSC_lEEESI_SJ_NS4_8TiledMMAINS4_8MMA_AtomIJNS4_26SM100_MMA_F16BF16_2x1SM_SSISI_SI_fLi256ELi32ELNS4_4UMMA5MajorE0ELSO_0ELNSN_7ScaleInE0ELSP_0EEEEEENS4_6LayoutINS5_IJSC_SC_SC_EEENS5_IJNSA_ILi0EEESU_SU_EEEEENS5_IJNS4_10UnderscoreESX_SX_EEEEENS4_18SM100_TMA_2SM_LOADENS4_14ComposedLayoutINS4_7SwizzleILi2ELi4ELi3EEENS4_18smem_ptr_flag_bitsILi16EEENSS_INS5_IJNSA_ILi8EEESG_EEENS5_IJSG_SC_EEEEEEEvNS4_8identityES10_S1A_vS1B_EENS_8epilogue10collective18CollectiveEpilogueINS1D_23Sm100TmaWarpSpecializedILi2ELi1ELi32ELb1ELb0EEEJNS5_IJNSA_ILi128EEESG_SG_EEENS5_IJNSS_IS1I_SC_EENSS_ISG_SC_EEEEESI_SJ_SI_SJ_NS1D_6fusion15FusionCallbacksIS1H_NS1N_17LinearCombinationISI_fSI_fLNS_15FloatRoundStyleE2EEES1J_S1M_JEEENS4_5SM1004TMEM4LOAD26SM100_TMEM_LOAD_32dp32b32xENS4_13SM90_TMA_LOADES1A_NS4_39AutoVectorizingCopyWithAssumedAlignmentILi128EEENS4_14SM90_TMA_STOREES1A_S1Z_S1Z_EEEvvEEEEvNT_6ParamsE)
        .other          _ZN7cutlass13device_kernelINS_4gemm6kernel13GemmUniversalIN4cute5tupleIJiiiiEEENS1_10collective13CollectiveMmaINS1_35MainloopSm100TmaUmmaWarpSpecializedILi23ELi2ELi4ENS5_IJNS4_1CILi2EEENSA_ILi1EEESC_EEEEENS5_IJNSA_ILi256EEENSA_ILi32EEESG_EEENS_10bfloat16_tENS5_IJlSC_lEEESI_SJ_NS4_8TiledMMAINS4_8MMA_AtomIJNS4_26SM100_MMA_F16BF16_2x1SM_SSISI_SI_fLi256ELi32ELNS4_4UMMA5MajorE0ELSO_0ELNSN_7ScaleInE0ELSP_0EEEEEENS4_6LayoutINS5_IJSC_SC_SC_EEENS5_IJNSA_ILi0EEESU_SU_EEEEENS5_IJNS4_10UnderscoreESX_SX_EEEEENS4_18SM100_TMA_2SM_LOADENS4_14ComposedLayoutINS4_7SwizzleILi2ELi4ELi3EEENS4_18smem_ptr_flag_bitsILi16EEENSS_INS5_IJNSA_ILi8EEESG_EEENS5_IJSG_SC_EEEEEEEvNS4_8identityES10_S1A_vS1B_EENS_8epilogue10collective18CollectiveEpilogueINS1D_23Sm100TmaWarpSpecializedILi2ELi1ELi32ELb1ELb0EEEJNS5_IJNSA_ILi128EEESG_SG_EEENS5_IJNSS_IS1I_SC_EENSS_ISG_SC_EEEEESI_SJ_SI_SJ_NS1D_6fusion15FusionCallbacksIS1H_NS1N_17LinearCombinationISI_fSI_fLNS_15FloatRoundStyleE2EEES1J_S1M_JEEENS4_5SM1004TMEM4LOAD26SM100_TMEM_LOAD_32dp32b32xENS4_13SM90_TMA_LOADES1A_NS4_39AutoVectorizingCopyWithAssumedAlignmentILi128EEENS4_14SM90_TMA_STOREES1A_S1Z_S1Z_EEEvvEEEEvNT_6ParamsE,@"STO_CUDA_ENTRY STV_DEFAULT"
_ZN7cutlass13device_kernelINS_4gemm6kernel13GemmUniversalIN4cute5tupleIJiiiiEEENS1_10collective13CollectiveMmaINS1_35MainloopSm100TmaUmmaWarpSpecializedILi23ELi2ELi4ENS5_IJNS4_1CILi2EEENSA_ILi1EEESC_EEEEENS5_IJNSA_ILi256EEENSA_ILi32EEESG_EEENS_10bfloat16_tENS5_IJlSC_lEEESI_SJ_NS4_8TiledMMAINS4_8MMA_AtomIJNS4_26SM100_MMA_F16BF16_2x1SM_SSISI_SI_fLi256ELi32ELNS4_4UMMA5MajorE0ELSO_0ELNSN_7ScaleInE0ELSP_0EEEEEENS4_6LayoutINS5_IJSC_SC_SC_EEENS5_IJNSA_ILi0EEESU_SU_EEEEENS5_IJNS4_10UnderscoreESX_SX_EEEEENS4_18SM100_TMA_2SM_LOADENS4_14ComposedLayoutINS4_7SwizzleILi2ELi4ELi3EEENS4_18smem_ptr_flag_bitsILi16EEENSS_INS5_IJNSA_ILi8EEESG_EEENS5_IJSG_SC_EEEEEEEvNS4_8identityES10_S1A_vS1B_EENS_8epilogue10collective18CollectiveEpilogueINS1D_23Sm100TmaWarpSpecializedILi2ELi1ELi32ELb1ELb0EEEJNS5_IJNSA_ILi128EEESG_SG_EEENS5_IJNSS_IS1I_SC_EENSS_ISG_SC_EEEEESI_SJ_SI_SJ_NS1D_6fusion15FusionCallbacksIS1H_NS1N_17LinearCombinationISI_fSI_fLNS_15FloatRoundStyleE2EEES1J_S1M_JEEENS4_5SM1004TMEM4LOAD26SM100_TMEM_LOAD_32dp32b32xENS4_13SM90_TMA_LOADES1A_NS4_39AutoVectorizingCopyWithAssumedAlignmentILi128EEENS4_14SM90_TMA_STOREES1A_S1Z_S1Z_EEEvvEEEEvNT_6ParamsE:
[----:B------:R-:W1:Y:S01]  /*0000*/  LDC R1, c[0x0][0x37c] ;  /* 0x0000df00ff017b82 */ /* 0x000e620000000800 */
[----:B------:R-:W2:Y:S01]  /*0010*/  S2R R112, SR_TID.X ;  /* 0x0000000000707919 */ /* 0x000ea20000002100 */
[----:B------:R-:W3:Y:S06]  /*0020*/  LDCU.64 UR6, c[0x0][0x890] ;  /* 0x00011200ff0677ac */ /* 0x000eec0008000a00 */
[----:B------:R-:W4:Y:S01]  /*0030*/  S2UR UR37, SR_CgaCtaId ;  /* 0x00000000002579c3 */ /* 0x000f220000008800 */
[----:B------:R-:W-:Y:S02]  /*0040*/  PRMT R98, RZ, 0x7610, R98 ;  /* 0x00007610ff627816 */ /* 0x000fe40000000062 */
[----:B------:R-:W-:Y:S01]  /*0050*/  ELECT P1, URZ, PT ;  /* 0x0000000000ff782f */ /* 0x000fe20003820000 */
[----:B------:R-:W1:Y:S01]  /*0060*/  LDCU.64 UR40, c[0x0][0x358] ;  /* 0x00006b00ff2877ac */ /* 0x000e620008000a00 */
[----:B---3--:R-:W-:-:S04]  /*0070*/  UISETP.NE.U32.AND UP0, UPT, UR6, URZ, UPT ;  /* 0x000000ff0600728c */ /* 0x008fc8000bf05070 */
[----:B------:R-:W-:Y:S02]  /*0080*/  UISETP.NE.AND.EX UP0, UPT, UR7, URZ, UPT, UP0 ;  /* 0x000000ff0700728c */ /* 0x000fe4000bf05300 */
[----:B----4-:R-:W-:Y:S02]  /*0090*/  ULOP3.LUT UR5, UR37, 0x1, URZ, 0xc0, !UPT ;  /* 0x0000000125057892 */ /* 0x010fe4000f8ec0ff */
[----:B------:R-:W-:Y:S01]  /*00a0*/  ULOP3.LUT UR4, UR37, 0x1, URZ, 0x3c, !UPT ;  /* 0x0000000125047892 */ /* 0x000fe2000f8e3cff */
[----:B--2---:R-:W-:-:S05]  /*00b0*/  SHF.R.U32.HI R99, RZ, 0x5, R112 ;  /* 0x00000005ff637819 */ /* 0x004fca0000011670 */
[----:B------:R-:W2:Y:S02]  /*00c0*/  SHFL.IDX PT, R0, R99, RZ, 0x1f ;  /* 0x00001fff63007589 */ /* 0x000ea400000e0000 */
[----:B--2---:R-:W-:Y:S01]  /*00d0*/  R2UR UR10, R0 ;  /* 0x00000000000a72ca */ /* 0x004fe200000e0000 */
[----:B-1----:R-:W-:-:S14]  /*00e0*/  BRA.U UP0, `(.L_x_0) ;  /* 0x00000001002c7547 */ /* 0x002fdc000b800000 */
[----:B------:R-:W1:Y:S02]  /*00f0*/  LDCU.64 UR8, c[0x0][0x888] ;  /* 0x00011100ff0877ac */ /* 0x000e640008000a00 */
[----:B-1----:R-:W-:-:S04]  /*0100*/  UISETP.NE.U32.AND UP0, UPT, UR8, URZ, UPT ;  /* 0x000000ff0800728c */ /* 0x002fc8000bf05070 */
[----:B------:R-:W-:-:S09]  /*0110*/  UISETP.NE.AND.EX UP0, UPT, UR9, URZ, UPT, UP0 ;  /* 0x000000ff0900728c */ /* 0x000fd2000bf05300 */
[----:B------:R-:W-:Y:S05]  /*0120*/  BRA.U !UP0, `(.L_x_1) ;  /* 0x0000000108107547 */ /* 0x000fea000b800000 */
[----:B------:R-:W1:Y:S02]  /*0130*/  LDC.64 R48, c[0x0][0x888] ;  /* 0x00022200ff307b82 */ /* 0x000e640000000a00 */
[----:B-1----:R1:W5:Y:S01]  /*0140*/  LDG.E R48, desc[UR40][R48.64] ;  /* 0x0000002830307981 */ /* 0x002362000c1e1900 */
[----:B------:R-:W-:Y:S01]  /*0150*/  HFMA2 R98, -RZ, RZ, 0, 5.9604644775390625e-08 ;  /* 0x00000001ff627431 */ /* 0x000fe200000001ff */
[----:B------:R-:W-:Y:S05]  /*0160*/  BRA `(.L_x_0) ;  /* 0x00000000000c7947 */ /* 0x000fea0003800000 */
.L_x_1:
[----:B------:R-:W1:Y:S01]  /*0170*/  LDCU UR8, c[0x0][0x880] ;  /* 0x00011000ff0877ac */ /* 0x000e620008000800 */
[----:B------:R-:W-:Y:S01]  /*0180*/  HFMA2 R98, -RZ, RZ, 0, 5.9604644775390625e-08 ;  /* 0x00000001ff627431 */ /* 0x000fe200000001ff */
[----:B-1----:R-:W-:-:S07]  /*0190*/  MOV R48, UR8 ;  /* 0x0000000800307c02 */ /* 0x002fce0008000f00 */
.L_x_0:
[----:B------:R-:W2:Y:S02]  /*01a0*/  LDCU.64 UR8, c[0x0][0x8b0] ;  /* 0x00011600ff0877ac */ /* 0x000ea40008000a00 */
[----:B--2---:R-:W-:-:S04]  /*01b0*/  UISETP.NE.U32.AND UP0, UPT, UR8, URZ, UPT ;  /* 0x000000ff0800728c */ /* 0x004fc8000bf05070 */
[----:B------:R-:W-:-:S09]  /*01c0*/  UISETP.NE.AND.EX UP0, UPT, UR9, URZ, UPT, UP0 ;  /* 0x000000ff0900728c */ /* 0x000fd2000bf05300 */
[----:B------:R-:W-:Y:S05]  /*01d0*/  BRA.U UP0, `(.L_x_2) ;  /* 0x0000000100247547 */ /* 0x000fea000b800000 */
[----:B------:R-:W2:Y:S02]  /*01e0*/  LDCU.64 UR8, c[0x0][0x8a8] ;  /* 0x00011500ff0877ac */ /* 0x000ea40008000a00 */
[----:B--2---:R-:W-:-:S04]  /*01f0*/  UISETP.NE.U32.AND UP0, UPT, UR8, URZ, UPT ;  /* 0x000000ff0800728c */ /* 0x004fc8000bf05070 */
[----:B------:R-:W-:-:S09]  /*0200*/  UISETP.NE.AND.EX UP0, UPT, UR9, URZ, UPT, UP0 ;  /* 0x000000ff0900728c */ /* 0x000fd2000bf05300 */
[----:B------:R-:W-:Y:S05]  /*0210*/  BRA.U !UP0, `(.L_x_3) ;  /* 0x00000001080c7547 */ /* 0x000fea000b800000 */
[----:B------:R-:W2:Y:S02]  /*0220*/  LDC.64 R2, c[0x0][0x8a8] ;  /* 0x00022a00ff027b82 */ /* 0x000ea40000000a00 */
[----:B--2---:R2:W5:Y:S01]  /*0230*/  LDG.E R47, desc[UR40][R2.64] ;  /* 0x00000028022f7981 */ /* 0x004562000c1e1900 */
[----:B------:R-:W-:Y:S05]  /*0240*/  BRA `(.L_x_2) ;  /* 0x0000000000087947 */ /* 0x000fea0003800000 */
.L_x_3:
[----:B------:R-:W2:Y:S02]  /*0250*/  LDCU UR8, c[0x0][0x8a0] ;  /* 0x00011400ff0877ac */ /* 0x000ea40008000800 */
[----:B--2---:R-:W-:Y:S02]  /*0260*/  MOV R47, UR8 ;  /* 0x00000008002f7c02 */ /* 0x004fe40008000f00 */
.L_x_2:
[----:B------:R-:W-:Y:S01]  /*0270*/  IMAD.U32 R0, RZ, RZ, UR10 ;  /* 0x0000000aff007e24 */ /* 0x000fe2000f8e00ff */
[----:B------:R-:W-:Y:S04]  /*0280*/  BSSY.RECONVERGENT B0, `(.L_x_4) ;  /* 0x000000c000007945 */ /* 0x000fe80003800200 */
[C---:B------:R-:W-:Y:S02]  /*0290*/  ISETP.NE.OR P2, PT, R0.reuse, 0x1, !P1 ;  /* 0x000000010000780c */ /* 0x040fe40004f45670 */
[----:B------:R-:W-:-:S11]  /*02a0*/  ISETP.NE.OR P0, PT, R0, 0x3, !P1 ;  /* 0x000000030000780c */ /* 0x000fd60004f05670 */
[----:B------:R-:W-:Y:S05]  /*02b0*/  @P2 BRA `(.L_x_5) ;  /* 0x0000000000202947 */ /* 0x000fea0003800000 */
[----:B------:R-:W3:Y:S02]  /*02c0*/  LDCU.64 UR8, c[0x0][0x348] ;  /* 0x00006900ff0877ac */ /* 0x000ee40008000a00 */
[----:B---3--:R-:W-:Y:S02]  /*02d0*/  UIADD3 UR12, UP1, UPT, UR8, 0x80, URZ ;  /* 0x00000080080c7890 */ /* 0x008fe4000ff3e0ff */
[----:B------:R-:W-:Y:S02]  /*02e0*/  UIADD3 UR8, UP0, UPT, UR8, 0x180, URZ ;  /* 0x0000018008087890 */ /* 0x000fe4000ff1e0ff */
[----:B------:R-:W-:Y:S02]  /*02f0*/  UIADD3.X UR13, UPT, UPT, URZ, UR9, URZ, UP1, !UPT ;  /* 0x00000009ff0d7290 */ /* 0x000fe40008ffe4ff */
[----:B------:R-:W-:-:S07]  /*0300*/  UIADD3.X UR9, UPT, UPT, URZ, UR9, URZ, UP0, !UPT ;  /* 0x00000009ff097290 */ /* 0x000fce00087fe4ff */
[----:B------:R3:W-:Y:S02]  /*0310*/  UTMACCTL.PF [UR12] ;  /* 0x000000000c0079b9 */ /* 0x0007e40008040000 */
[----:B------:R3:W-:Y:S02]  /*0320*/  UTMACCTL.PF [UR8] ;  /* 0x00000000080079b9 */ /* 0x0007e40008040000 */
[----:B---3--:R-:W-:Y:S01]  /*0330*/  NOP ;  /* 0x0000000000007918 */ /* 0x008fe20000000000 */
.L_x_5:
[----:B------:R-:W-:Y:S05]  /*0340*/  BSYNC.RECONVERGENT B0 ;  /* 0x0000000000007941 */ /* 0x000fea0003800200 */
.L_x_4:
[----:B------:R-:W-:Y:S04]  /*0350*/  BSSY.RECONVERGENT B0, `(.L_x_6) ;  /* 0x000000a000007945 */ /* 0x000fe80003800200 */
        /* <DEDUP_REMOVED lines=9> */
.L_x_7:
[----:B------:R-:W-:Y:S05]  /*03f0*/  BSYNC.RECONVERGENT B0 ;  /* 0x0000000000007941 */ /* 0x000fea0003800200 */
.L_x_6:
[----:B------:R-:W3:Y:S01]  /*0400*/  LDCU.64 UR8, c[0x0][0x888] ;  /* 0x00011100ff0877ac */ /* 0x000ee20008000a00 */
[----:B------:R-:W-:Y:S02]  /*0410*/  UISETP.EQ.U32.AND UP1, UPT, UR6, URZ, UPT ;  /* 0x000000ff0600728c */ /* 0x000fe4000bf22070 */
[----:B------:R-:W-:Y:S02]  /*0420*/  UPLOP3.LUT UP5, UPT, UPT, UPT, UPT, 0x80, 0x8 ;  /* 0x000000000008789c */ /* 0x000fe40003faf070 */
[----:B---3--:R-:W-:-:S04]  /*0430*/  UISETP.NE.U32.AND UP0, UPT, UR8, URZ, UPT ;  /* 0x000000ff0800728c */ /* 0x008fc8000bf05070 */
[----:B------:R-:W-:-:S04]  /*0440*/  UISETP.NE.AND.EX UP0, UPT, UR9, URZ, UPT, UP0 ;  /* 0x000000ff0900728c */ /* 0x000fc8000bf05300 */
[----:B------:R-:W-:-:S04]  /*0450*/  UISETP.EQ.OR.EX UP2, UPT, UR7, URZ, !UP0, UP1 ;  /* 0x000000ff0700728c */ /* 0x000fc8000c742710 */
[----:B------:R-:W-:-:S05]  /*0460*/  UP2UR UR45, UPR, URZ, 0x4 ;  /* 0x00000004ff2d7883 */ /* 0x000fca0008000000 */
[----:B------:R-:W-:Y:S07]  /*0470*/  BRA.U !UP2, `(.L_x_8) ;  /* 0x000000010a207547 */ /* 0x000fee000b800000 */
[----:B------:R-:W-:Y:S01]  /*0480*/  UISETP.NE.U32.AND UP2, UPT, UR6, URZ, UPT ;  /* 0x000000ff0600728c */ /* 0x000fe2000bf45070 */
[----:B-----5:R-:W-:Y:S01]  /*0490*/  FSETP.NEU.AND P0, PT, R48, RZ, PT ;  /* 0x000000ff3000720b */ /* 0x020fe20003f0d000 */
[----:B------:R-:W-:Y:S02]  /*04a0*/  USEL UR6, URZ, 0xffffffff, UP0 ;  /* 0xffffffffff067887 */ /* 0x000fe40008000000 */
[----:B------:R-:W-:-:S10]  /*04b0*/  UISETP.NE.AND.EX UP2, UPT, UR7, URZ, UPT, UP2 ;  /* 0x000000ff0700728c */ /* 0x000fd4000bf45320 */
[----:B------:R-:W-:Y:S01]  /*04c0*/  VOTEU.ANY UP1, P0 ;  /* 0x0000000000ff7886 */ /* 0x000fe20000020100 */
[----:B------:R-:W-:-:S04]  /*04d0*/  @!UP2 USEL UR6, URZ, 0xffffffff, UP1 ;  /* 0xffffffffff06a887 */ /* 0x000fc80008800000 */
[----:B------:R-:W-:-:S04]  /*04e0*/  ULOP3.LUT UR6, UR6, 0x1, URZ, 0xc0, !UPT ;  /* 0x0000000106067892 */ /* 0x000fc8000f8ec0ff */
[----:B------:R-:W-:-:S11]  /*04f0*/  UISETP.NE.U32.AND UP5, UPT, UR6, 0x1, UPT ;  /* 0x000000010600788c */ /* 0x000fd6000bfa5070 */
.L_x_8:
[----:B------:R-:W3:Y:S01]  /*0500*/  SHFL.IDX PT, R0, R99, RZ, 0x1f ;  /* 0x00001fff63007589 */ /* 0x000ee200000e0000 */
[----:B------:R-:W-:-:S04]  /*0510*/  UISETP.NE.AND UP1, UPT, UR10, 0x2, UPT ;  /* 0x000000020a00788c */ /* 0x000fc8000bf25270 */
[----:B------:R-:W-:Y:S02]  /*0520*/  UISETP.EQ.AND UP2, UPT, UR5, URZ, !UP1 ;  /* 0x000000ff0500728c */ /* 0x000fe4000cf42270 */
[----:B------:R-:W-:-:S04]  /*0530*/  USEL UR7, URZ, 0x1, UP1 ;  /* 0x00000001ff077887 */ /* 0x000fc80008800000 */
[----:B------:R-:W-:Y:S02]  /*0540*/  PLOP3.LUT P5, PT, P1, PT, UP2, 0x80, 0x8 ;  /* 0x000000000008781c */ /* 0x000fe40000faf028 */
[----:B---3--:R-:W-:-:S13]  /*0550*/  ISETP.NE.AND P0, PT, R0, RZ, PT ;  /* 0x000000ff0000720c */ /* 0x008fda0003f05270 */
[----:B------:R-:W-:Y:S05]  /*0560*/  @P0 BRA `(.L_x_9) ;  /* 0x0000000000e80947 */ /* 0x000fea0003800000 */
[----:B------:R-:W-:Y:S01]  /*0570*/  ELECT P0, URZ, PT ;  /* 0x0000000000ff782f */ /* 0x000fe20003800000 */
[----:B------:R-:W-:-:S12]  /*0580*/  BSSY.RECONVERGENT B0, `(.L_x_9) ;  /* 0x0000038000007945 */ /* 0x000fd80003800200 */
[----:B------:R-:W-:Y:S05]  /*0590*/  @!P0 BRA `(.L_x_10) ;  /* 0x0000000000d88947 */ /* 0x000fea0003800000 */
[----:B------:R-:W-:Y:S01]  /*05a0*/  UMOV UR8, 0x400 ;  /* 0x0000040000087882 */ /* 0x000fe20000000000 */
[----:B------:R-:W-:Y:S01]  /*05b0*/  UMOV UR6, 0x1 ;  /* 0x0000000100067882 */ /* 0x000fe20000000000 */
[----:B------:R-:W-:Y:S02]  /*05c0*/  ULEA UR8, UR37, UR8, 0x18 ;  /* 0x0000000825087291 */ /* 0x000fe4000f8ec0ff */
[----:B------:R-:W-:-:S04]  /*05d0*/  UIADD3 UR12, UPT, UPT, -UR6, 0x100000, URZ ;  /* 0x00100000060c7890 */ /* 0x000fc8000fffe1ff */
[----:B------:R-:W-:Y:S02]  /*05e0*/  USHF.L.U32 UR13, UR12, 0xb, URZ ;  /* 0x0000000b0c0d7899 */ /* 0x000fe400080006ff */
[----:B------:R-:W-:Y:S01]  /*05f0*/  USHF.L.U32 UR12, UR12, 0x1, URZ ;  /* 0x000000010c0c7899 */ /* 0x000fe200080006ff */
[----:B------:R-:W3:Y:S11]  /*0600*/  FENCE.VIEW.ASYNC.S ;  /* 0x00000000000073c6 */ /* 0x000ef60000000000 */
[----:B---3--:R3:W4:Y:S01]  /*0610*/  SYNCS.EXCH.64 URZ, [UR8], UR12 ;  /* 0x0000000c08ff75b2 */ /* 0x0087220008000100 */
[----:B------:R3:W1:Y:S01]  /*0620*/  SYNCS.EXCH.64 URZ, [UR8+0xb8], UR12 ;  /* 0x0000b80c08ff75b2 */ /* 0x0006620008000100 */
        /* <DEDUP_REMOVED lines=43> */
[----:B------:R3:W1:Y:S02]  /*08e0*/  SYNCS.EXCH.64 URZ, [UR8+0x168], UR12 ;  /* 0x0001680c08ff75b2 */ /* 0x0006640008000100 */
[----:B---34-:R-:W-:Y:S01]  /*08f0*/  NOP ;  /* 0x0000000000007918 */ /* 0x018fe20000000000 */
.L_x_10:
[----:B------:R-:W-:Y:S05]  /*0900*/  BSYNC.RECONVERGENT B0 ;  /* 0x0000000000007941 */ /* 0x000fea0003800200 */
.L_x_9:
[----:B------:R-:W3:Y:S01]  /*0910*/  SHFL.IDX PT, R0, R99, RZ, 0x1f ;  /* 0x00001fff63007589 */ /* 0x000ee200000e0000 */
[----:B------:R-:W-:Y:S01]  /*0920*/  NOP ;  /* 0x0000000000007918 */ /* 0x000fe20000000000 */
[----:B---3--:R-:W-:-:S13]  /*0930*/  ISETP.NE.AND P0, PT, R0, 0x1, PT ;  /* 0x000000010000780c */ /* 0x008fda0003f05270 */
[----:B------:R-:W-:Y:S05]  /*0940*/  @P0 BRA `(.L_x_11) ;  /* 0x0000000000440947 */ /* 0x000fea0003800000 */
[----:B------:R-:W-:Y:S01]  /*0950*/  UMOV UR9, 0x400 ;  /* 0x0000040000097882 */ /* 0x000fe20000000000 */
[----:B------:R-:W-:Y:S01]  /*0960*/  UMOV UR8, 0x20 ;  /* 0x0000002000087882 */ /* 0x000fe20000000000 */
[----:B------:R-:W-:Y:S01]  /*0970*/  UMOV UR6, 0x80 ;  /* 0x0000008000067882 */ /* 0x000fe20000000000 */
[----:B------:R-:W-:Y:S02]  /*0980*/  ULEA UR9, UR37, UR9, 0x18 ;  /* 0x0000000925097291 */ /* 0x000fe4000f8ec0ff */
[----:B------:R-:W-:-:S04]  /*0990*/  UIADD3 UR12, UPT, UPT, -UR8, 0x100000, URZ ;  /* 0x00100000080c7890 */ /* 0x000fc8000fffe1ff */
[----:B------:R-:W-:Y:S02]  /*09a0*/  USHF.L.U32 UR13, UR12, 0xb, URZ ;  /* 0x0000000b0c0d7899 */ /* 0x000fe400080006ff */
[----:B------:R-:W-:Y:S02]  /*09b0*/  USHF.L.U32 UR12, UR12, 0x1, URZ ;  /* 0x000000010c0c7899 */ /* 0x000fe400080006ff */
[----:B------:R-:W-:-:S04]  /*09c0*/  UIADD3 UR14, UPT, UPT, -UR6, 0x100000, URZ ;  /* 0x00100000060e7890 */ /* 0x000fc8000fffe1ff */
[----:B------:R-:W-:Y:S02]  /*09d0*/  USHF.L.U32 UR15, UR14, 0xb, URZ ;  /* 0x0000000b0e0f7899 */ /* 0x000fe400080006ff */
[----:B------:R-:W-:Y:S01]  /*09e0*/  USHF.L.U32 UR14, UR14, 0x1, URZ ;  /* 0x000000010e0e7899 */ /* 0x000fe200080006ff */
[----:B------:R-:W-:Y:S01]  /*09f0*/  ELECT P0, URZ, PT ;  /* 0x0000000000ff782f */ /* 0x000fe20003800000 */
[----:B------:R-:W3:Y:S02]  /*0a00*/  FENCE.VIEW.ASYNC.S ;  /* 0x00000000000073c6 */ /* 0x000ee40000000000 */
[----:B---3--:R3:W4:Y:S08]  /*0a10*/  SYNCS.EXCH.64 URZ, [UR9+0x170], UR12 ;  /* 0x0001700c09ff75b2 */ /* 0x0087300008000100 */
[----:B------:R3:W1:Y:S01]  /*0a20*/  SYNCS.EXCH.64 URZ, [UR9+0x180], UR14 ;  /* 0x0001800e09ff75b2 */ /* 0x0006620008000100 */
[----:B------:R3:W1:Y:S01]  /*0a30*/  SYNCS.EXCH.64 URZ, [UR9+0x178], UR12 ;  /* 0x0001780c09ff75b2 */ /* 0x0006620008000100 */
[----:B------:R3:W1:Y:S01]  /*0a40*/  SYNCS.EXCH.64 URZ, [UR9+0x188], UR14 ;  /* 0x0001880e09ff75b2 */ /* 0x0006620008000100 */
[----:B------:R-:W-:Y:S01]  /*0a50*/  NOP ;  /* 0x0000000000007918 */ /* 0x000fe20000000000 */
.L_x_11:
[----:B------:R-:W2:Y:S01]  /*0a60*/  SHFL.IDX PT, R0, R99, RZ, 0x1f ;  /* 0x00001fff63007589 */ /* 0x000ea200000e0000 */
[----:B------:R-:W-:Y:S01]  /*0a70*/  NOP ;  /* 0x0000000000007918 */ /* 0x000fe20000000000 */
[----:B--2---:R-:W-:-:S13]  /*0a80*/  ISETP.NE.AND P0, PT, R0, 0x3, PT ;  /* 0x000000030000780c */ /* 0x004fda0003f05270 */
[----:B------:R-:W-:Y:S05]  /*0a90*/  @P0 BRA `(.L_x_12) ;  /* 0x00000000002c0947 */ /* 0x000fea0003800000 */
[----:B------:R-:W-:Y:S01]  /*0aa0*/  UMOV UR8, 0x400 ;  /* 0x0000040000087882 */ /* 0x000fe20000000000 */
[----:B------:R-:W-:Y:S01]  /*0ab0*/  UMOV UR6, 0x20 ;  /* 0x0000002000067882 */ /* 0x000fe20000000000 */
[----:B------:R-:W-:Y:S02]  /*0ac0*/  ULEA UR8, UR37, UR8, 0x18 ;  /* 0x0000000825087291 */ /* 0x000fe4000f8ec0ff */
[----:B---3--:R-:W-:-:S04]  /*0ad0*/  UIADD3 UR12, UPT, UPT, -UR6, 0x100000, URZ ;  /* 0x00100000060c7890 */ /* 0x008fc8000fffe1ff */
[----:B------:R-:W-:Y:S02]  /*0ae0*/  USHF.L.U32 UR13, UR12, 0xb, URZ ;  /* 0x0000000b0c0d7899 */ /* 0x000fe400080006ff */
[----:B------:R-:W-:Y:S01]  /*0af0*/  USHF.L.U32 UR12, UR12, 0x1, URZ ;  /* 0x000000010c0c7899 */ /* 0x000fe200080006ff */
[----:B------:R-:W-:Y:S01]  /*0b00*/  ELECT P0, URZ, PT ;  /* 0x0000000000ff782f */ /* 0x000fe20003800000 */
[----:B------:R-:W2:Y:S10]  /*0b10*/  FENCE.VIEW.ASYNC.S ;  /* 0x00000000000073c6 */ /* 0x000eb40000000000 */
[----:B--2---:R2:W3:Y:S01]  /*0b20*/  SYNCS.EXCH.64 URZ, [UR8+0x190], UR12 ;  /* 0x0001900c08ff75b2 */ /* 0x0044e20008000100 */
[----:B------:R2:W1:Y:S01]  /*0b30*/  SYNCS.EXCH.64 URZ, [UR8+0x198], UR12 ;  /* 0x0001980c08ff75b2 */ /* 0x0004620008000100 */
[----:B------:R-:W-:Y:S01]  /*0b40*/  NOP ;  /* 0x0000000000007918 */ /* 0x000fe20000000000 */
.L_x_12:
[----:B------:R-:W4:Y:S01]  /*0b50*/  SHFL.IDX PT, R0, R99, RZ, 0x1f ;  /* 0x00001fff63007589 */ /* 0x000f2200000e0000 */
[----:B------:R-:W-:Y:S01]  /*0b60*/  NOP ;  /* 0x0000000000007918 */ /* 0x000fe20000000000 */
[----:B----4-:R-:W-:-:S13]  /*0b70*/  ISETP.NE.AND P0, PT, R0, 0x4, PT ;  /* 0x000000040000780c */ /* 0x010fda0003f05270 */
[----:B------:R-:W-:Y:S05]  /*0b80*/  @P0 BRA `(.L_x_13) ;  /* 0x0000000000480947 */ /* 0x000fea0003800000 */
[----:B---3--:R-:W-:Y:S01]  /*0b90*/  UMOV UR9, 0x1e0 ;  /* 0x000001e000097882 */ /* 0x008fe20000000000 */
[----:B--2---:R-:W-:Y:S01]  /*0ba0*/  UMOV UR8, 0x400 ;  /* 0x0000040000087882 */ /* 0x004fe20000000000 */
[----:B------:R-:W-:Y:S01]  /*0bb0*/  USEL UR9, UR9, 0x1a0, UP5 ;  /* 0x000001a009097887 */ /* 0x000fe2000a800000 */
        /* <DEDUP_REMOVED lines=9> */
[----:B------:R-:W2:Y:S02]  /*0c50*/  FENCE.VIEW.ASYNC.S ;  /* 0x00000000000073c6 */ /* 0x000ea40000000000 */
[----:B--2---:R4:W2:Y:S08]  /*0c60*/  SYNCS.EXCH.64 URZ, [UR8+0x1a0], UR12 ;  /* 0x0001a00c08ff75b2 */ /* 0x0048b00008000100 */
[----:B------:R4:W3:Y:S01]  /*0c70*/  SYNCS.EXCH.64 URZ, [UR8+0x1b0], UR14 ;  /* 0x0001b00e08ff75b2 */ /* 0x0008e20008000100 */
[----:B------:R4:W1:Y:S01]  /*0c80*/  SYNCS.EXCH.64 URZ, [UR8+0x1a8], UR12 ;  /* 0x0001a80c08ff75b2 */ /* 0x0008620008000100 */
[----:B------:R4:W1:Y:S02]  /*0c90*/  SYNCS.EXCH.64 URZ, [UR8+0x1b8], UR14 ;  /* 0x0001b80e08ff75b2 */ /* 0x0008640008000100 */
[----:B----4-:R-:W-:Y:S01]  /*0ca0*/  NOP ;  /* 0x0000000000007918 */ /* 0x010fe20000000000 */
.L_x_13:
[----:B------:R-:W4:Y:S01]  /*0cb0*/  SHFL.IDX PT, R0, R99, RZ, 0x1f ;  /* 0x00001fff63007589 */ /* 0x000f2200000e0000 */
[----:B------:R-:W-:Y:S01]  /*0cc0*/  NOP ;  /* 0x0000000000007918 */ /* 0x000fe20000000000 */
[----:B----4-:R-:W-:-:S13]  /*0cd0*/  ISETP.NE.AND P0, PT, R0, 0x5, PT ;  /* 0x000000050000780c */ /* 0x010fda0003f05270 */
[----:B------:R-:W-:Y:S05]  /*0ce0*/  @P0 BRA `(.L_x_14) ;  /* 0x0000000000540947 */ /* 0x000fea0003800000 */
[----:B---3--:R-:W-:Y:S01]  /*0cf0*/  UMOV UR9, 0x400 ;  /* 0x0000040000097882 */ /* 0x008fe20000000000 */
[----:B--2---:R-:W-:Y:S01]  /*0d00*/  UMOV UR8, 0x1 ;  /* 0x0000000100087882 */ /* 0x004fe20000000000 */
        /* <DEDUP_REMOVED lines=13> */
[----:B------:R4:W1:Y:S01]  /*0de0*/  SYNCS.EXCH.64 URZ, [UR9+0x1e8], UR14 ;  /* 0x0001e80e09ff75b2 */ /* 0x0008620008000100 */
[----:B------:R4:W1:Y:S01]  /*0df0*/  SYNCS.EXCH.64 URZ, [UR9+0x1d0], UR12 ;  /* 0x0001d00c09ff75b2 */ /* 0x0008620008000100 */
[----:B------:R4:W1:Y:S01]  /*0e00*/  SYNCS.EXCH.64 URZ, [UR9+0x1f0], UR14 ;  /* 0x0001f00e09ff75b2 */ /* 0x0008620008000100 */
[----:B------:R4:W1:Y:S01]  /*0e10*/  SYNCS.EXCH.64 URZ, [UR9+0x1d8], UR12 ;  /* 0x0001d80c09ff75b2 */ /* 0x0008620008000100 */
[----:B------:R4:W1:Y:S02]  /*0e20*/  SYNCS.EXCH.64 URZ, [UR9+0x1f8], UR14 ;  /* 0x0001f80e09ff75b2 */ /* 0x0008640008000100 */
[----:B----4-:R-:W-:Y:S01]  /*0e30*/  NOP ;  /* 0x0000000000007918 */ /* 0x010fe20000000000 */
.L_x_14:
[----:B------:R-:W4:Y:S01]  /*0e40*/  SHFL.IDX PT, R0, R99, RZ, 0x1f ;  /* 0x00001fff63007589 */ /* 0x000f2200000e0000 */
[----:B------:R-:W-:Y:S01]  /*0e50*/  ISETP.NE.OR P1, PT, RZ, UR10, !P1 ;  /* 0x0000000aff007c0c */ /* 0x000fe2000cf25670 */
[----:B------:R-:W-:Y:S01]  /*0e60*/  NOP ;  /* 0x0000000000007918 */ /* 0x000fe20000000000 */
[----:B----4-:R-:W-:-:S13]  /*0e70*/  ISETP.NE.AND P0, PT, R0, 0x3, PT ;  /* 0x000000030000780c */ /* 0x010fda0003f05270 */
[----:B------:R-:W-:Y:S05]  /*0e80*/  @P0 BRA `(.L_x_15) ;  /* 0x0000000000340947 */ /* 0x000fea0003800000 */
[----:B--2---:R-:W-:Y:S01]  /*0e90*/  UMOV UR8, 0x400 ;  /* 0x0000040000087882 */ /* 0x004fe20000000000 */
[----:B------:R-:W-:Y:S01]  /*0ea0*/  UMOV UR6, 0x20 ;  /* 0x0000002000067882 */ /* 0x000fe20000000000 */
[----:B------:R-:W-:Y:S02]  /*0eb0*/  ULEA UR8, UR37, UR8, 0x18 ;  /* 0x0000000825087291 */ /* 0x000fe4000f8ec0ff */
[----:B---3--:R-:W-:-:S04]  /*0ec0*/  UIADD3 UR12, UPT, UPT, -UR6, 0x100000, URZ ;  /* 0x00100000060c7890 */ /* 0x008fc8000fffe1ff */
[----:B------:R-:W-:Y:S02]  /*0ed0*/  USHF.L.U32 UR13, UR12, 0xb, URZ ;  /* 0x0000000b0c0d7899 */ /* 0x000fe400080006ff */
[----:B------:R-:W-:Y:S01]  /*0ee0*/  USHF.L.U32 UR12, UR12, 0x1, URZ ;  /* 0x000000010c0c7899 */ /* 0x000fe200080006ff */
[----:B------:R-:W-:Y:S01]  /*0ef0*/  ELECT P0, URZ, PT ;  /* 0x0000000000ff782f */ /* 0x000fe20003800000 */
[----:B------:R-:W2:Y:S10]  /*0f00*/  FENCE.VIEW.ASYNC.S ;  /* 0x00000000000073c6 */ /* 0x000eb40000000000 */
[----:B--2---:R4:W2:Y:S01]  /*0f10*/  SYNCS.EXCH.64 URZ, [UR8+0x200], UR12 ;  /* 0x0002000c08ff75b2 */ /* 0x0048a20008000100 */
[----:B------:R4:W3:Y:S01]  /*0f20*/  SYNCS.EXCH.64 URZ, [UR8+0x210], UR12 ;  /* 0x0002100c08ff75b2 */ /* 0x0008e20008000100 */
[----:B------:R4:W1:Y:S01]  /*0f30*/  SYNCS.EXCH.64 URZ, [UR8+0x208], UR12 ;  /* 0x0002080c08ff75b2 */ /* 0x0008620008000100 */
[----:B------:R4:W1:Y:S02]  /*0f40*/  SYNCS.EXCH.64 URZ, [UR8+0x218], UR12 ;  /* 0x0002180c08ff75b2 */ /* 0x0008640008000100 */
[----:B----4-:R-:W-:Y:S01]  /*0f50*/  NOP ;  /* 0x0000000000007918 */ /* 0x010fe20000000000 */
.L_x_15:
[----:B------:R-:W-:Y:S01]  /*0f60*/  VOTEU.ALL UP1, P1 ;  /* 0x0000000000ff7886 */ /* 0x000fe20000820000 */
[----:B--2---:R-:W2:Y:S01]  /*0f70*/  LDCU UR8, c[0x0][0x36c] ;  /* 0x00006d80ff0877ac */ /* 0x004ea20008000800 */
[----:B------:R-:W-:Y:S01]  /*0f80*/  NOP ;  /* 0x0000000000007918 */ /* 0x000fe20000000000 */
[----:B------:R-:W-:Y:S01]  /*0f90*/  LOP3.LUT R10, R112, 0x1f, RZ, 0xc0, !PT ;  /* 0x0000001f700a7812 */ /* 0x000fe200078ec0ff */
[----:B---3--:R-:W-:Y:S01]  /*0fa0*/  UMOV UR12, 0x20 ;  /* 0x00000020000c7882 */ /* 0x008fe20000000000 */
[----:B------:R-:W-:Y:S01]  /*0fb0*/  @!UP1 UMOV UR6, 0x400 ;  /* 0x0000040000069882 */ /* 0x000fe20000000000 */
[----:B------:R-:W-:-:S04]  /*0fc0*/  @!UP1 UIADD3 UR12, UPT, UPT, -UR12, 0x100000, URZ ;  /* 0x001000000c0c9890 */ /* 0x000fc8000fffe1ff */
[----:B------:R-:W-:Y:S02]  /*0fd0*/  @!UP1 USHF.L.U32 UR13, UR12, 0xb, URZ ;  /* 0x0000000b0c0d9899 */ /* 0x000fe400080006ff */
[----:B------:R-:W-:Y:S02]  /*0fe0*/  @!UP1 USHF.L.U32 UR12, UR12, 0x1, URZ ;  /* 0x000000010c0c9899 */ /* 0x000fe400080006ff */
[----:B------:R-:W-:Y:S01]  /*0ff0*/  @!UP1 ULEA UR6, UR37, UR6, 0x18 ;  /* 0x0000000625069291 */ /* 0x000fe2000f8ec0ff */
[----:B------:R-:W-:Y:S01]  /*1000*/  VOTEU.ALL UP1, P1 ;  /* 0x0000000000ff7886 */ /* 0x000fe20000820000 */
[----:B------:R-:W-:Y:S01]  /*1010*/  UISETP.NE.AND UP4, UPT, UR10, URZ, UPT ;  /* 0x000000ff0a00728c */ /* 0x000fe2000bf85270 */
[----:B------:R-:W3:Y:S09]  /*1020*/  FENCE.VIEW.ASYNC.S ;  /* 0x00000000000073c6 */ /* 0x000ef20000000000 */
[----:B---3--:R3:W4:Y:S01]  /*1030*/  @!UP1 SYNCS.EXCH.64 URZ, [UR6+0x220], UR12 ;  /* 0x0002200c06ff95b2 */ /* 0x0087220008000100 */
[----:B--2---:R-:W-:-:S09]  /*1040*/  UISETP.EQ.U32.AND UP1, UPT, UR8, 0x1, UPT ;  /* 0x000000010800788c */ /* 0x004fd2000bf22070 */
[----:B------:R-:W-:Y:S05]  /*1050*/  BRA.U !UP1, `(.L_x_16) ;  /* 0x0000000109087547 */ /* 0x000fea000b800000 */
[----:B-1--4-:R-:W-:Y:S01]  /*1060*/  UCGABAR_ARV ;  /* 0x00000000000079c7 */ /* 0x012fe20008000000 */
[----:B------:R-:W-:Y:S05]  /*1070*/  BRA `(.L_x_17) ;  /* 0x0000000000047947 */ /* 0x000fea0003800000 */
.L_x_16:
[----:B-1--4-:R-:W-:Y:S01]  /*1080*/  NOP ;  /* 0x0000000000007918 */ /* 0x012fe20000000000 */
.L_x_17:
[----:B------:R-:W1:Y:S01]  /*1090*/  S2R R97, SR_CTAID.Y ;  /* 0x0000000000617919 */ /* 0x000e620000002600 */
[----:B------:R-:W-:-:S05]  /*10a0*/  CS2R.32 R96, SR_CgaSize ;  /* 0x0000000000607805 */ /* 0x000fca0000008a00 */
[----:B------:R-:W-:-:S05]  /*10b0*/  IMAD R96, R96, -0xa0, RZ ;  /* 0xffffff6060607824 */ /* 0x000fca00078e02ff */
[----:B---3--:R-:W-:-:S14]  /*10c0*/  R2UR UR6, R96 ;  /* 0x00000000600672ca */ /* 0x008fdc00000e0000 */
[----:B------:R-:W2:Y:S01]  /*10d0*/  LDCU UR6, c[0x0][UR6+0x2b4] ;  /* 0x00005680060677ac */ /* 0x000ea20008000800 */
[----:B------:R-:W-:-:S05]  /*10e0*/  CS2R.32 R0, SR_CgaSize ;  /* 0x0000000000007805 */ /* 0x000fca0000008a00 */
[----:B------:R-:W-:-:S06]  /*10f0*/  IMAD R0, R0, -0xa0, RZ ;  /* 0xffffff6000007824 */ /* 0x000fcc00078e02ff */
[----:B------:R-:W3:Y:S01]  /*1100*/  LDC R0, c[0x0][R0+0x2a4] ;  /* 0x0000a90000007b82 */ /* 0x000ee20000000800 */
[----:B------:R-:W-:Y:S01]  /*1110*/  PRMT R8, RZ, 0x7610, R8 ;  /* 0x00007610ff087816 */ /* 0x000fe20000000008 */
[----:B------:R-:W4:Y:S01]  /*1120*/  S2R R9, SR_CTAID.X ;  /* 0x0000000000097919 */ /* 0x000f220000002500 */
[----:B------:R-:W-:-:S05]  /*1130*/  CS2R.32 R96, SR_CgaSize ;  /* 0x0000000000607805 */ /* 0x000fca0000008a00 */
[----:B------:R-:W-:-:S05]  /*1140*/  IMAD R96, R96, -0xa0, RZ ;  /* 0xffffff6060607824 */ /* 0x000fca00078e02ff */
[----:B------:R-:W-:-:S14]  /*1150*/  R2UR UR8, R96 ;  /* 0x00000000600872ca */ /* 0x000fdc00000e0000 */
[----:B------:R-:W3:Y:S01]  /*1160*/  LDCU UR8, c[0x0][UR8+0x2b0] ;  /* 0x00005600080877ac */ /* 0x000ee20008000800 */
[----:B------:R-:W-:Y:S01]  /*1170*/  UISETP.NE.AND UP2, UPT, UR10, 0x2, UPT ;  /* 0x000000020a00788c */ /* 0x000fe2000bf45270 */
[----:B------:R-:W2:Y:S01]  /*1180*/  LDC R11, c[0x0][0xb24] ;  /* 0x0002c900ff0b7b82 */ /* 0x000ea20000000800 */
[----:B------:R-:W-:-:S05]  /*1190*/  CS2R.32 R2, SR_CgaSize ;  /* 0x0000000000027805 */ /* 0x000fca0000008a00 */
[----:B------:R-:W-:-:S06]  /*11a0*/  IMAD R2, R2, -0xa0, RZ ;  /* 0xffffff6002027824 */ /* 0x000fcc00078e02ff */
[----:B------:R-:W3:Y:S08]  /*11b0*/  LDC R2, c[0x0][R2+0x2a0] ;  /* 0x0000a80002027b82 */ /* 0x000ef00000000800 */
[----:B------:R-:W3:Y:S01]  /*11c0*/  LDC R40, c[0x0][0xb24] ;  /* 0x0002c900ff287b82 */ /* 0x000ee20000000800 */
[----:B-1----:R-:W-:-:S07]  /*11d0*/  I2FP.F32.U32 R94, R97 ;  /* 0x00000061005e7245 */ /* 0x002fce0000201000 */
[----:B------:R-:W1:Y:S01]  /*11e0*/  S2UR UR36, SR_CTAID.Z ;  /* 0x00000000002479c3 */ /* 0x000e620000002700 */
[----:B--2---:R-:W-:Y:S01]  /*11f0*/  ISETP.GE.AND P0, PT, R11, 0x1, PT ;  /* 0x000000010b00780c */ /* 0x004fe20003f06270 */
[----:B----4-:R-:W-:Y:S01]  /*1200*/  IMAD.MOV.U32 R96, RZ, RZ, R9 ;  /* 0x000000ffff607224 */ /* 0x010fe200078e0009 */
[----:B------:R-:W-:Y:S01]  /*1210*/  I2FP.F32.U32 R95, R9 ;  /* 0x00000009005f7245 */ /* 0x000fe20000201000 */
[----:B------:R-:W-:Y:S01]  /*1220*/  FMUL R94, R94, UR6 ;  /* 0x000000065e5e7c20 */ /* 0x000fe20008400000 */
[----:B------:R-:W2:Y:S03]  /*1230*/  LDCU UR6, c[0x0][0xb30] ;  /* 0x00016600ff0677ac */ /* 0x000ea60008000800 */
[----:B---3--:R-:W-:Y:S02]  /*1240*/  FMUL R95, R95, UR8 ;  /* 0x000000085f5f7c20 */ /* 0x008fe40008400000 */
[----:B------:R-:W3:Y:S08]  /*1250*/  F2I.U32.TRUNC.NTZ R94, R94 ;  /* 0x0000005e005e7305 */ /* 0x000ef0000020f000 */
[----:B------:R-:W4:Y:S01]  /*1260*/  F2I.U32.TRUNC.NTZ R95, R95 ;  /* 0x0000005f005f7305 */ /* 0x000f22000020f000 */
[----:B--2---:R-:W-:Y:S01]  /*1270*/  UISETP.NE.AND UP3, UPT, UR6, 0x1, UPT ;  /* 0x000000010600788c */ /* 0x004fe2000bf65270 */
[----:B---3--:R-:W-:-:S05]  /*1280*/  IADD3 R94, PT, PT, -R94, RZ, RZ ;  /* 0x000000ff5e5e7210 */ /* 0x008fca0007ffe1ff */
[----:B------:R-:W-:Y:S01]  /*1290*/  IMAD R94, R0, R94, R97 ;  /* 0x0000005e005e7224 */ /* 0x000fe200078e0261 */
[----:B------:R-:W-:Y:S01]  /*12a0*/  PRMT R0, RZ, 0x7610, R0 ;  /* 0x00007610ff007816 */ /* 0x000fe20000000000 */
[----:B----4-:R-:W-:-:S04]  /*12b0*/  IMAD.MOV R95, RZ, RZ, -R95 ;  /* 0x000000ffff5f7224 */ /* 0x010fc800078e0a5f */
[----:B------:R-:W-:Y:S01]  /*12c0*/  IMAD R95, R2, R95, R9 ;  /* 0x0000005f025f7224 */ /* 0x000fe200078e0209 */
[----:B-1----:R-:W-:Y:S06]  /*12d0*/  BRA.U UP4, `(.L_x_18) ;  /* 0x0000000104247547 */ /* 0x002fec000b800000 */
[----:B------:R-:W-:Y:S01]  /*12e0*/  ISETP.NE.AND P1, PT, R94, RZ, PT ;  /* 0x000000ff5e00720c */ /* 0x000fe20003f25270 */
[----:B------:R-:W-:Y:S01]  /*12f0*/  IMAD.MOV.U32 R0, RZ, RZ, 0x3 ;  /* 0x00000003ff007424 */ /* 0x000fe200078e00ff */
[C---:B------:R-:W-:Y:S02]  /*1300*/  LOP3.LUT R2, R95.reuse, 0xfffffffe, RZ, 0xc0, !PT ;  /* 0xfffffffe5f027812 */ /* 0x040fe400078ec0ff */
[----:B------:R-:W-:Y:S02]  /*1310*/  ISETP.LT.U32.OR P1, PT, R95, 0x2, !P1 ;  /* 0x000000025f00780c */ /* 0x000fe40004f21470 */
[----:B------:R-:W-:Y:S02]  /*1320*/  SHF.L.U32 R0, R0, R2, RZ ;  /* 0x0000000200007219 */ /* 0x000fe400000006ff */
[----:B------:R-:W-:Y:S02]  /*1330*/  SEL R4, RZ, 0x1, !P1 ;  /* 0x00000001ff047807 */ /* 0x000fe40004800000 */
[----:B------:R-:W-:-:S05]  /*1340*/  SEL R3, RZ, 0x2, !P1 ;  /* 0x00000002ff037807 */ /* 0x000fca0004800000 */
[----:B------:R-:W-:-:S05]  /*1350*/  IMAD.IADD R3, R4, 0x1, R3 ;  /* 0x0000000104037824 */ /* 0x000fca00078e0203 */
[----:B------:R-:W-:Y:S02]  /*1360*/  PRMT R8, R3, 0x7610, R8 ;  /* 0x0000761003087816 */ /* 0x000fe40000000008 */
.L_x_18:
[----:B------:R-:W-:Y:S05]  /*1370*/  @!P0 BRA `(.L_x_19) ;  /* 0x0000000000b88947 */ /* 0x000fea0003800000 */
[----:B------:R-:W1:Y:S01]  /*1380*/  LDC.64 R4, c[0x0][0xb18] ;  /* 0x0002c600ff047b82 */ /* 0x000e620000000a00 */
[----:B------:R-:W-:-:S07]  /*1390*/  ISETP.NE.AND P0, PT, R11, 0x1, PT ;  /* 0x000000010b00780c */ /* 0x000fce0003f05270 */
[----:B------:R-:W2:Y:S08]  /*13a0*/  LDC R96, c[0x0][0xb0c] ;  /* 0x0002c300ff607b82 */ /* 0x000eb00000000800 */
[----:B------:R-:W3:Y:S08]  /*13b0*/  LDC R14, c[0x0][0x370] ;  /* 0x0000dc00ff0e7b82 */ /* 0x000ef00000000800 */
[----:B------:R-:W4:Y:S01]  /*13c0*/  LDC R13, c[0x0][0x374] ;  /* 0x0000dd00ff0d7b82 */ /* 0x000f220000000800 */
[----:B-1----:R-:W-:-:S07]  /*13d0*/  ISETP.NE.AND P1, PT, R4, 0x1, PT ;  /* 0x000000010400780c */ /* 0x002fce0003f25270 */
[----:B------:R-:W3:Y:S01]  /*13e0*/  LDC.64 R6, c[0x0][0xb10] ;  /* 0x0002c400ff067b82 */ /* 0x000ee20000000a00 */
[----:B--2---:R-:W-:-:S07]  /*13f0*/  ISETP.NE.AND P2, PT, R96, 0x1, PT ;  /* 0x000000016000780c */ /* 0x004fce0003f45270 */
[----:B------:R-:W1:Y:S08]  /*1400*/  LDC R12, c[0x0][0xb20] ;  /* 0x0002c800ff0c7b82 */ /* 0x000e700000000800 */
[----:B------:R-:W2:Y:S01]  /*1410*/  LDC.64 R2, c[0x0][0xb28] ;  /* 0x0002ca00ff027b82 */ /* 0x000ea20000000a00 */
[----:B----4-:R-:W-:-:S04]  /*1420*/  IMAD.HI.U32 R15, R13, R5, RZ ;  /* 0x000000050d0f7227 */ /* 0x010fc800078e00ff */
[----:B------:R-:W-:-:S04]  /*1430*/  IMAD.HI.U32 R5, R97, R5, RZ ;  /* 0x0000000561057227 */ /* 0x000fc800078e00ff */
[----:B---3--:R-:W-:-:S05]  /*1440*/  IMAD.HI.U32 R16, R14, R6, RZ ;  /* 0x000000060e107227 */ /* 0x008fca00078e00ff */
[-C--:B------:R-:W-:Y:S01]  /*1450*/  @P2 SHF.R.U32.HI R14, RZ, R7.reuse, R16 ;  /* 0x00000007ff0e2219 */ /* 0x080fe20000011610 */
[----:B------:R-:W-:Y:S01]  /*1460*/  IMAD.HI.U32 R16, R9, R6, RZ ;  /* 0x0000000609107227 */ /* 0x000fe200078e00ff */
[-C--:B-1----:R-:W-:Y:S02]  /*1470*/  @P1 SHF.R.U32.HI R13, RZ, R12.reuse, R15 ;  /* 0x0000000cff0d1219 */ /* 0x082fe4000001160f */
[----:B------:R-:W-:Y:S02]  /*1480*/  SHF.R.U32.HI R5, RZ, R12, R5 ;  /* 0x0000000cff057219 */ /* 0x000fe40000011605 */
[----:B------:R-:W-:Y:S02]  /*1490*/  SHF.R.U32.HI R16, RZ, R7, R16 ;  /* 0x00000007ff107219 */ /* 0x000fe40000011610 */
[----:B------:R-:W-:Y:S01]  /*14a0*/  SEL R5, R97, R5, !P1 ;  /* 0x0000000561057207 */ /* 0x000fe20004800000 */
[----:B--2---:R-:W-:Y:S01]  /*14b0*/  IMAD.HI.U32 R15, R13, R2, RZ ;  /* 0x000000020d0f7227 */ /* 0x004fe200078e00ff */
[----:B------:R-:W-:-:S03]  /*14c0*/  SEL R16, R9, R16, !P2 ;  /* 0x0000001009107207 */ /* 0x000fc60005000000 */
[----:B------:R-:W-:Y:S01]  /*14d0*/  IMAD.HI.U32 R6, R14, R2, RZ ;  /* 0x000000020e067227 */ /* 0x000fe200078e00ff */
[----:B------:R-:W-:-:S04]  /*14e0*/  @P0 SHF.R.U32.HI R13, RZ, R3, R15 ;  /* 0x00000003ff0d0219 */ /* 0x000fc8000001160f */
[----:B------:R-:W-:Y:S01]  /*14f0*/  @P0 SHF.R.U32.HI R14, RZ, R3, R6 ;  /* 0x00000003ff0e0219 */ /* 0x000fe20000011606 */
[----:B------:R-:W-:-:S04]  /*1500*/  IMAD R13, R13, R11, RZ ;  /* 0x0000000b0d0d7224 */ /* 0x000fc800078e02ff */
[----:B------:R-:W-:Y:S01]  /*1510*/  IMAD R6, R14, R11, RZ ;  /* 0x0000000b0e067224 */ /* 0x000fe200078e02ff */
[----:B------:R-:W-:-:S04]  /*1520*/  ISETP.GE.AND P1, PT, R5, R13, PT ;  /* 0x0000000d0500720c */ /* 0x000fc80003f26270 */
[----:B------:R-:W-:Y:S01]  /*1530*/  ISETP.GE.OR P1, PT, R16, R6, P1 ;  /* 0x000000061000720c */ /* 0x000fe20000f26670 */
[----:B------:R-:W-:-:S05]  /*1540*/  IMAD.HI.U32 R6, R5, R2, RZ ;  /* 0x0000000205067227 */ /* 0x000fca00078e00ff */
[----:B------:R-:W-:-:S04]  /*1550*/  SHF.R.U32.HI R6, RZ, R3, R6 ;  /* 0x00000003ff067219 */ /* 0x000fc80000011606 */
[----:B------:R-:W-:-:S03]  /*1560*/  SEL R6, R5, R6, !P0 ;  /* 0x0000000605067207 */ /* 0x000fc60004000000 */
[----:B------:R-:W-:Y:S01]  /*1570*/  @!P1 IMAD.HI.U32 R7, R16, R2, RZ ;  /* 0x0000000210079227 */ /* 0x000fe200078e00ff */
[----:B------:R-:W-:-:S04]  /*1580*/  IADD3 R2, PT, PT, -R6, RZ, RZ ;  /* 0x000000ff06027210 */ /* 0x000fc80007ffe1ff */
[----:B------:R-:W-:Y:S01]  /*1590*/  @!P1 SHF.R.U32.HI R3, RZ, R3, R7 ;  /* 0x00000003ff039219 */ /* 0x000fe20000011607 */
[----:B------:R-:W-:Y:S01]  /*15a0*/  IMAD R2, R11, R2, R5 ;  /* 0x000000020b027224 */ /* 0x000fe200078e0205 */
[----:B------:R-:W-:Y:S02]  /*15b0*/  IADD3 R7, PT, PT, -R5, RZ, RZ ;  /* 0x000000ff05077210 */ /* 0x000fe40007ffe1ff */
[----:B------:R-:W-:-:S03]  /*15c0*/  @!P1 SEL R3, R16, R3, !P0 ;  /* 0x0000000310039207 */ /* 0x000fc60004000000 */
[----:B------:R-:W-:Y:S02]  /*15d0*/  IMAD R7, R4, R7, R97 ;  /* 0x0000000704077224 */ /* 0x000fe400078e0261 */
[--C-:B------:R-:W-:Y:S02]  /*15e0*/  @!P1 IMAD.IADD R6, R6, 0x1, -R3.reuse ;  /* 0x0000000106069824 */ /* 0x100fe400078e0a03 */
[----:B------:R-:W-:Y:S01]  /*15f0*/  @!P1 IMAD R3, R2, R14, R3 ;  /* 0x0000000e02039224 */ /* 0x000fe200078e0203 */
[----:B------:R-:W-:Y:S01]  /*1600*/  IADD3 R2, PT, PT, -R16, RZ, RZ ;  /* 0x000000ff10027210 */ /* 0x000fe20007ffe1ff */
[----:B------:R-:W-:Y:S02]  /*1610*/  @!P1 IMAD R5, R6, R11, R16 ;  /* 0x0000000b06059224 */ /* 0x000fe400078e0210 */
[----:B------:R-:W-:Y:S02]  /*1620*/  @!P1 IMAD.MOV.U32 R16, RZ, RZ, R3 ;  /* 0x000000ffff109224 */ /* 0x000fe400078e0003 */
[----:B------:R-:W-:-:S02]  /*1630*/  IMAD R2, R96, R2, R9 ;  /* 0x0000000260027224 */ /* 0x000fc400078e0209 */
[----:B------:R-:W-:Y:S02]  /*1640*/  IMAD R97, R5, R4, R7 ;  /* 0x0000000405617224 */ /* 0x000fe400078e0207 */
[----:B------:R-:W-:Y:S02]  /*1650*/  IMAD R96, R16, R96, R2 ;  /* 0x0000006010607224 */ /* 0x000fe400078e0202 */
.L_x_19:
[----:B------:R-:W-:Y:S05]  /*1660*/  BRA.U UP3, `(.L_x_20) ;  /* 0x0000000103407547 */ /* 0x000fea000b800000 */
[----:B------:R-:W1:Y:S08]  /*1670*/  LDC.64 R4, c[0x0][0xb10] ;  /* 0x0002c400ff047b82 */ /* 0x000e700000000a00 */
[----:B------:R-:W2:Y:S08]  /*1680*/  LDC.64 R2, c[0x0][0xb18] ;  /* 0x0002c600ff027b82 */ /* 0x000eb00000000a00 */
[----:B------:R-:W3:Y:S08]  /*1690*/  LDC R6, c[0x0][0xb20] ;  /* 0x0002c800ff067b82 */ /* 0x000ef00000000800 */
[----:B------:R-:W4:Y:S01]  /*16a0*/  LDC R7, c[0x0][0xb0c] ;  /* 0x0002c300ff077b82 */ /* 0x000f220000000800 */
[----:B-1----:R-:W-:-:S05]  /*16b0*/  IMAD.HI.U32 R4, R96, R4, RZ ;  /* 0x0000000460047227 */ /* 0x002fca00078e00ff */
[----:B------:R-:W-:Y:S01]  /*16c0*/  SHF.R.U32.HI R4, RZ, R5, R4 ;  /* 0x00000005ff047219 */ /* 0x000fe20000011604 */
[----:B--2---:R-:W-:Y:S01]  /*16d0*/  IMAD.HI.U32 R3, R97, R3, RZ ;  /* 0x0000000361037227 */ /* 0x004fe200078e00ff */
[----:B------:R-:W-:-:S04]  /*16e0*/  ISETP.NE.AND P0, PT, R2, 0x1, PT ;  /* 0x000000010200780c */ /* 0x000fc80003f05270 */
[----:B---3--:R-:W-:-:S04]  /*16f0*/  SHF.R.U32.HI R3, RZ, R6, R3 ;  /* 0x00000006ff037219 */ /* 0x008fc80000011603 */
[----:B------:R-:W-:Y:S02]  /*1700*/  SEL R3, R97, R3, !P0 ;  /* 0x0000000361037207 */ /* 0x000fe40004000000 */
[----:B----4-:R-:W-:-:S04]  /*1710*/  ISETP.NE.AND P1, PT, R7, 0x1, PT ;  /* 0x000000010700780c */ /* 0x010fc80003f25270 */
[----:B------:R-:W-:-:S05]  /*1720*/  SEL R5, R96, R4, !P1 ;  /* 0x0000000460057207 */ /* 0x000fca0004800000 */
[----:B------:R-:W-:Y:S02]  /*1730*/  IMAD.IADD R4, R3, 0x1, -R5 ;  /* 0x0000000103047824 */ /* 0x000fe400078e0a05 */
[----:B------:R-:W-:Y:S02]  /*1740*/  IMAD.IADD R3, R5, 0x1, -R3 ;  /* 0x0000000105037824 */ /* 0x000fe400078e0a03 */
[----:B------:R-:W-:Y:S02]  /*1750*/  IMAD R96, R4, R7, R96 ;  /* 0x0000000704607224 */ /* 0x000fe400078e0260 */
[----:B------:R-:W-:Y:S02]  /*1760*/  IMAD R97, R3, R2, R97 ;  /* 0x0000000203617224 */ /* 0x000fe400078e0261 */
.L_x_20:
[----:B------:R-:W-:Y:S05]  /*1770*/  BRA.U !UP1, `(.L_x_21) ;  /* 0x00000001090c7547 */ /* 0x000fea000b800000 */
[----:B------:R-:W-:Y:S01]  /*1780*/  UCGABAR_WAIT ;  /* 0x0000000000007dc7 */ /* 0x000fe20008000000 */
[----:B------:R-:W-:Y:S01]  /*1790*/  CCTL.IVALL ;  /* 0x00000000ff00798f */ /* 0x000fe20002000000 */
[----:B------:R-:W-:Y:S05]  /*17a0*/  BRA `(.L_x_22) ;  /* 0x0000000000047947 */ /* 0x000fea0003800000 */
.L_x_21:
[----:B------:R-:W-:Y:S06]  /*17b0*/  BAR.SYNC.DEFER_BLOCKING 0x0 ;  /* 0x0000000000007b1d */ /* 0x000fec0000010000 */
.L_x_22:
[----:B------:R-:W-:Y:S05]  /*17c0*/  BRA.U UP2, `(.L_x_23) ;  /* 0x0000001d02607547 */ /* 0x000fea000b800000 */
[----:B------:R-:W1:Y:S01]  /*17d0*/  LDCU UR15, c[0x0][0x38c] ;  /* 0x00007180ff0f77ac */ /* 0x000e620008000800 */
[----:B------:R-:W2:Y:S01]  /*17e0*/  LDC R8, c[0x0][0x370] ;  /* 0x0000dc00ff087b82 */ /* 0x000ea20000000800 */
[C---:B------:R-:W-:Y:S01]  /*17f0*/  IMAD.SHL.U32 R17, R9.reuse, 0x10, RZ ;  /* 0x0000001009117824 */ /* 0x040fe200078e00ff */
[----:B------:R-:W-:Y:S01]  /*1800*/  PLOP3.LUT P1, PT, PT, PT, UP5, 0x80, 0x8 ;  /* 0x000000000008781c */ /* 0x000fe20003f2f058 */
[----:B------:R-:W-:Y:S01]  /*1810*/  UISETP.NE.AND UP1, UPT, UR10, URZ, UPT ;  /* 0x000000ff0a00728c */ /* 0x000fe2000bf25270 */
[----:B------:R-:W-:Y:S01]  /*1820*/  ISETP.NE.AND P4, PT, R10, RZ, P5 ;  /* 0x000000ff0a00720c */ /* 0x000fe20002f85270 */
[----:B------:R-:W-:Y:S01]  /*1830*/  IMAD.SHL.U32 R16, R9, 0x80, RZ ;  /* 0x0000008009107824 */ /* 0x000fe200078e00ff */
[----:B------:R-:W-:Y:S01]  /*1840*/  PLOP3.LUT P1, PT, P1, PT, PT, 0x8, 0x80 ;  /* 0x000000000080781c */ /* 0x000fe20000f2e170 */
[----:B------:R-:W-:Y:S01]  /*1850*/  IMAD.MOV.U32 R15, RZ, RZ, 0x1 ;  /* 0x00000001ff0f7424 */ /* 0x000fe200078e00ff */
[----:B------:R-:W3:Y:S01]  /*1860*/  LDC R0, c[0x0][0x374] ;  /* 0x0000dd00ff007b82 */ /* 0x000ee20000000800 */
[----:B------:R-:W-:Y:S01]  /*1870*/  IMAD.MOV.U32 R14, RZ, RZ, RZ ;  /* 0x000000ffff0e7224 */ /* 0x000fe200078e00ff */
[----:B------:R-:W-:Y:S01]  /*1880*/  CS2R R12, SRZ ;  /* 0x00000000000c7805 */ /* 0x000fe2000001ff00 */
[----:B------:R-:W-:Y:S01]  /*1890*/  IMAD.MOV.U32 R11, RZ, RZ, 0x1 ;  /* 0x00000001ff0b7424 */ /* 0x000fe200078e00ff */
[----:B------:R-:W-:Y:S01]  /*18a0*/  LOP3.LUT R17, R17, 0x10, RZ, 0xc0, !PT ;  /* 0x0000001011117812 */ /* 0x000fe200078ec0ff */
[----:B------:R-:W4:Y:S01]  /*18b0*/  LDCU.64 UR24, c[0x0][0x348] ;  /* 0x00006900ff1877ac */ /* 0x000f220008000a00 */
[----:B-1----:R-:W-:-:S02]  /*18c0*/  UIADD3 UR4, UPT, UPT, UR15, 0x1f, URZ ;  /* 0x0000001f0f047890 */ /* 0x002fc4000fffe0ff */
[----:B------:R-:W-:Y:S02]  /*18d0*/  USEL UR7, UR7, 0x2, UP1 ;  /* 0x0000000207077887 */ /* 0x000fe40008800000 */
[----:B------:R-:W-:Y:S01]  /*18e0*/  USHF.R.S32.HI UR22, URZ, 0x1f, UR4 ;  /* 0x0000001fff167899 */ /* 0x000fe20008011404 */
[----:B------:R-:W-:-:S03]  /*18f0*/  UMOV UR13, URZ ;  /* 0x000000ff000d7c82 */ /* 0x000fc60008000000 */
[----:B------:R-:W-:Y:S02]  /*1900*/  ULEA.HI UR22, UR22, UR4, URZ, 0x5 ;  /* 0x0000000416167291 */ /* 0x000fe4000f8f28ff */
[----:B------:R-:W-:Y:S02]  /*1910*/  UIADD3 UR4, UPT, UPT, UR15, -0x1, URZ ;  /* 0xffffffff0f047890 */ /* 0x000fe4000fffe0ff */
[----:B------:R-:W-:Y:S02]  /*1920*/  USHF.R.S32.HI UR22, URZ, 0x5, UR22 ;  /* 0x00000005ff167899 */ /* 0x000fe40008011416 */
[----:B------:R-:W-:Y:S02]  /*1930*/  UISETP.GE.U32.AND UP2, UPT, UR4, -0x3f, UPT ;  /* 0xffffffc10400788c */ /* 0x000fe4000bf46070 */
[----:B------:R-:W-:Y:S02]  /*1940*/  UISETP.LT.U32.AND UP0, UPT, UR22, 0x17, UPT ;  /* 0x000000171600788c */ /* 0x000fe4000bf01070 */
[----:B------:R-:W-:-:S02]  /*1950*/  UIADD3 UR15, UPT, UPT, UR15, 0x3e, URZ ;  /* 0x0000003e0f0f7890 */ /* 0x000fc4000fffe0ff */
[----:B------:R-:W-:-:S04]  /*1960*/  USEL UR21, UR22, 0x17, UP0 ;  /* 0x0000001716157887 */ /* 0x000fc80008000000 */
[----:B------:R-:W-:Y:S02]  /*1970*/  UIADD3 UR6, UPT, UPT, UR21, -0x1, URZ ;  /* 0xffffffff15067890 */ /* 0x000fe4000fffe0ff */
[----:B------:R-:W-:Y:S02]  /*1980*/  @UP2 UIADD3 UR6, UPT, UPT, UR21, URZ, URZ ;  /* 0x000000ff15062290 */ /* 0x000fe4000fffe0ff */
[----:B------:R-:W-:Y:S02]  /*1990*/  UIADD3 UR14, UPT, UPT, UR22, -UR21, URZ ;  /* 0x80000015160e7290 */ /* 0x000fe4000fffe0ff */
[----:B------:R-:W-:Y:S02]  /*19a0*/  UIADD3 UR5, UPT, UPT, UR6, 0x1, URZ ;  /* 0x0000000106057890 */ /* 0x000fe4000fffe0ff */
[----:B--2-4-:R-:W-:-:S12]  /*19b0*/  UIADD3 UR6, UPT, UPT, -UR6, URZ, URZ ;  /* 0x000000ff06067290 */ /* 0x014fd8000fffe1ff */
.L_x_43:
[----:B------:R-:W-:Y:S01]  /*19c0*/  UISETP.NE.AND UP0, UPT, UR37, URZ, UPT ;  /* 0x000000ff2500728c */ /* 0x000fe2000bf05270 */
[----:B------:R-:W1:Y:S08]  /*19d0*/  S2UR UR37, SR_CgaCtaId ;  /* 0x00000000002579c3 */ /* 0x000e700000008800 */
[----:B------:R-:W-:Y:S05]  /*19e0*/  BRA.U UP0, `(.L_x_24) ;  /* 0x0000000100347547 */ /* 0x000fea000b800000 */
[----:B------:R-:W2:Y:S01]  /*19f0*/  S2R R2, SR_CgaCtaId ;  /* 0x0000000000027919 */ /* 0x000ea20000008800 */
[----:B------:R-:W-:-:S04]  /*1a00*/  MOV R3, 0x400 ;  /* 0x0000040000037802 */ /* 0x000fc80000000f00 */
[----:B--2---:R-:W-:Y:S02]  /*1a10*/  LEA R2, R2, R3, 0x18 ;  /* 0x0000000302027211 */ /* 0x004fe400078ec0ff */
[----:B------:R-:W-:-:S03]  /*1a20*/  SHF.L.U32 R3, R11, 0x1f, RZ ;  /* 0x0000001f0b037819 */ /* 0x000fc600000006ff */
[----:B------:R-:W-:-:S04]  /*1a30*/  IMAD R2, R12, 0x8, R2 ;  /* 0x000000080c027824 */ /* 0x000fc800078e0202 */
[----:B------:R-:W2:Y:S02]  /*1a40*/  SYNCS.PHASECHK.TRANS64.TRYWAIT P0, [R2+URZ+0x210], R3 ;  /* 0x00021003020075a7 */ /* 0x000ea400080011ff */
[----:B--2---:R-:W-:Y:S05]  /*1a50*/  @!P0 BRA `(.L_x_25) ;  /* 0x0000005c00548947 */ /* 0x004fea0003800000 */
.L_x_140:
[----:B------:R-:W-:Y:S01]  /*1a60*/  VIADD R12, R12, 0x1 ;  /* 0x000000010c0c7836 */ /* 0x000fe20000000000 */
[----:B------:R2:W-:Y:S04]  /*1a70*/  SYNCS.ARRIVE.TRANS64.A1T0 RZ, [R2+URZ+0x200], RZ ;  /* 0x000200ff02ff79a7 */ /* 0x0005e800081000ff */
[----:B------:R-:W-:-:S04]  /*1a80*/  ISETP.NE.AND P0, PT, R12, 0x2, PT ;  /* 0x000000020c00780c */ /* 0x000fc80003f05270 */
[----:B------:R-:W-:Y:S02]  /*1a90*/  SEL R12, R12, RZ, P0 ;  /* 0x000000ff0c0c7207 */ /* 0x000fe40000000000 */
[----:B--2---:R-:W-:-:S04]  /*1aa0*/  SEL R2, RZ, 0x1, P0 ;  /* 0x00000001ff027807 */ /* 0x004fc80000000000 */
[----:B------:R-:W-:-:S07]  /*1ab0*/  LOP3.LUT R11, R11, R2, RZ, 0x3c, !PT ;  /* 0x000000020b0b7212 */ /* 0x000fce00078e3cff */
.L_x_24:
[----:B------:R-:W-:Y:S01]  /*1ac0*/  UMOV UR4, 0x400 ;  /* 0x0000040000047882 */ /* 0x000fe20000000000 */
[----:B------:R-:W-:Y:S01]  /*1ad0*/  SHF.L.U32 R2, R15, 0x1f, RZ ;  /* 0x0000001f0f027819 */ /* 0x000fe200000006ff */
[----:B-1----:R-:W-:Y:S01]  /*1ae0*/  ULEA UR4, UR37, UR4, 0x18 ;  /* 0x0000000425047291 */ /* 0x002fe2000f8ec0ff */
[----:B------:R-:W-:Y:S01]  /*1af0*/  R2UR UR35, R16 ;  /* 0x00000000102372ca */ /* 0x000fe200000e0000 */
[----:B------:R-:W-:Y:S01]  /*1b00*/  UISETP.GE.U32.AND UP0, UPT, UR15, 0x3f, UPT ;  /* 0x0000003f0f00788c */ /* 0x000fe2000bf06070 */
[----:B------:R-:W-:Y:S01]  /*1b10*/  R2UR UR11, R17 ;  /* 0x00000000110b72ca */ /* 0x000fe200000e0000 */
[----:B------:R-:W-:Y:S01]  /*1b20*/  ULEA UR8, UR13, UR4, 0x3 ;  /* 0x000000040d087291 */ /* 0x000fe2000f8e18ff */
[----:B------:R-:W-:-:S08]  /*1b30*/  UMOV UR23, URZ ;  /* 0x000000ff00177c82 */ /* 0x000fd00008000000 */
[----:B------:R1:W2:Y:S01]  /*1b40*/  SYNCS.PHASECHK.TRANS64.TRYWAIT P0, [UR8+0xb8], R2 ;  /* 0x0000b802ff0075a7 */ /* 0x0002a20008001108 */
[----:B------:R-:W-:-:S13]  /*1b50*/  R2UR UR8, R97 ;  /* 0x00000000610872ca */ /* 0x000fda00000e0000 */
[----:B------:R-:W-:Y:S01]  /*1b60*/  ULEA UR11, UR8, UR11, 0x5 ;  /* 0x0000000b080b7291 */ /* 0x000fe2000f8e28ff */
[----:B-1----:R-:W-:-:S05]  /*1b70*/  LEA.HI R2, R96, R96, RZ, 0x1 ;  /* 0x0000006060027211 */ /* 0x002fca00078f08ff */
[----:B------:R-:W-:-:S05]  /*1b80*/  IMAD.SHL.U32 R2, R2, 0x80, RZ ;  /* 0x0000008002027824 */ /* 0x000fca00078e00ff */
[----:B------:R-:W-:-:S04]  /*1b90*/  LOP3.LUT R2, R2, 0xffffff00, RZ, 0xc0, !PT ;  /* 0xffffff0002027812 */ /* 0x000fc800078ec0ff */
[----:B------:R-:W-:-:S13]  /*1ba0*/  R2UR UR9, R2 ;  /* 0x00000000020972ca */ /* 0x000fda00000e0000 */
[----:B------:R-:W-:Y:S01]  /*1bb0*/  ULOP3.LUT UR35, UR9, 0x80, UR35, 0xf8, !UPT ;  /* 0x0000008009237892 */ /* 0x000fe2000f8ef823 */
[----:B------:R-:W-:Y:S11]  /*1bc0*/  BRA.U !UP0, `(.L_x_26) ;  /* 0x0000000108c07547 */ /* 0x000ff6000b800000 */
[----:B------:R-:W-:Y:S01]  /*1bd0*/  UMOV UR16, UR6 ;  /* 0x0000000600107c82 */ /* 0x000fe20008000000 */
[----:B------:R-:W-:Y:S01]  /*1be0*/  UMOV UR17, UR13 ;  /* 0x0000000d00117c82 */ /* 0x000fe20008000000 */
[----:B------:R-:W-:-:S05]  /*1bf0*/  UMOV UR34, URZ ;  /* 0x000000ff00227c82 */ /* 0x000fca0008000000 */
.L_x_32:
[----:B------:R-:W-:Y:S01]  /*1c00*/  ULEA UR33, UR17, UR4, 0x3 ;  /* 0x0000000411217291 */ /* 0x000fe2000f8e18ff */
[----:B------:R-:W-:Y:S01]  /*1c10*/  @P5 MOV R3, 0x4800 ;  /* 0x0000480000035802 */ /* 0x000fe20000000f00 */
[----:B-12-4-:R-:W-:Y:S10]  /*1c20*/  @P0 BRA `(.L_x_27) ;  /* 0x00000000000c0947 */ /* 0x016ff40003800000 */
[----:B------:R-:W-:-:S04]  /*1c30*/  SHF.L.U32 R4, R15, 0x1f, RZ ;  /* 0x0000001f0f047819 */ /* 0x000fc800000006ff */
[----:B------:R-:W1:Y:S02]  /*1c40*/  SYNCS.PHASECHK.TRANS64.TRYWAIT P0, [UR33+0xb8], R4 ;  /* 0x0000b804ff0075a7 */ /* 0x000e640008001121 */
[----:B-1----:R-:W-:Y:S05]  /*1c50*/  @!P0 BRA `(.L_x_28) ;  /* 0x0000005800e88947 */ /* 0x002fea0003800000 */
.L_x_27:
[----:B------:R2:W-:Y:S01]  /*1c60*/  @P5 SYNCS.ARRIVE.TRANS64 RZ, [UR33], R3 ;  /* 0x00000003ffff59a7 */ /* 0x0005e20008000021 */
[----:B------:R-:W-:Y:S02]  /*1c70*/  ULOP3.LUT UR8, UR7, 0x2, URZ, 0xfc, !UPT ;  /* 0x0000000207087892 */ /* 0x000fe4000f8efcff */
[----:B------:R-:W-:Y:S02]  /*1c80*/  UIADD3 UR16, UPT, UPT, UR16, 0x1, URZ ;  /* 0x0000000110107890 */ /* 0x000fe4000fffe0ff */
[----:B------:R-:W-:Y:S02]  /*1c90*/  UISETP.NE.AND UP0, UPT, UR8, 0x2, UPT ;  /* 0x000000020800788c */ /* 0x000fe4000bf05270 */
[----:B------:R-:W-:-:S07]  /*1ca0*/  UISETP.NE.AND UP2, UPT, UR16, 0x1, UPT ;  /* 0x000000011000788c */ /* 0x000fce000bf45270 */
[----:B------:R-:W-:Y:S05]  /*1cb0*/  BRA.U UP0, `(.L_x_29) ;  /* 0x0000000100047547 */ /* 0x000fea000b800000 */
[----:B------:R-:W-:Y:S05]  /*1cc0*/  BPT.TRAP 0x1 ;  /* 0x000000040000795c */ /* 0x000fea0000300000 */
.L_x_29:
[----:B------:R-:W-:Y:S04]  /*1cd0*/  BSSY.RECONVERGENT B0, `(.L_x_30) ;  /* 0x0000003000007945 */ /* 0x000fe80003800200 */
[----:B------:R-:W-:Y:S05]  /*1ce0*/  @!P4 BRA `(.L_x_31) ;  /* 0x000000000004c947 */ /* 0x000fea0003800000 */
[----:B------:R-:W-:Y:S05]  /*1cf0*/  BPT.TRAP 0x1 ;  /* 0x000000040000795c */ /* 0x000fea0000300000 */
.L_x_31:
[----:B------:R-:W-:Y:S05]  /*1d00*/  BSYNC.RECONVERGENT B0 ;  /* 0x0000000000007941 */ /* 0x000fea0003800200 */
.L_x_30:
[----:B------:R-:W-:Y:S02]  /*1d10*/  UIADD3 UR13, UPT, UPT, UR17, 0x1, URZ ;  /* 0x00000001110d7890 */ /* 0x000fe4000fffe0ff */
[----:B------:R-:W-:Y:S02]  /*1d20*/  ULEA UR32, UR17, UR4, 0xd ;  /* 0x0000000411207291 */ /* 0x000fe4000f8e68ff */
[----:B------:R-:W-:Y:S02]  /*1d30*/  UISETP.NE.AND UP0, UPT, UR13, 0x17, UPT ;  /* 0x000000170d00788c */ /* 0x000fe4000bf05270 */
[----:B------:R-:W-:Y:S02]  /*1d40*/  UIADD3 UR28, UP1, UPT, UR24, 0x80, URZ ;  /* 0x00000080181c7890 */ /* 0x000fe4000ff3e0ff */
[----:B------:R-:W-:Y:S02]  /*1d50*/  USEL UR9, URZ, 0x1, UP0 ;  /* 0x00000001ff097887 */ /* 0x000fe40008000000 */
[----:B------:R-:W-:-:S02]  /*1d60*/  USEL UR13, UR13, URZ, UP0 ;  /* 0x000000ff0d0d7287 */ /* 0x000fc40008000000 */
[----:B------:R-:W-:Y:S02]  /*1d70*/  UIADD3 UR26, UP0, UPT, UR24, 0x180, URZ ;  /* 0x00000180181a7890 */ /* 0x000fe4000ff1e0ff */
[----:B------:R-:W-:Y:S01]  /*1d80*/  ULEA UR8, UR13, UR4, 0x3 ;  /* 0x000000040d087291 */ /* 0x000fe2000f8e18ff */
[----:B------:R-:W-:Y:S01]  /*1d90*/  LOP3.LUT R15, R15, UR9, RZ, 0x3c, !PT ;  /* 0x000000090f0f7c12 */ /* 0x000fe2000f8e3cff */
[----:B------:R-:W-:Y:S02]  /*1da0*/  ULOP3.LUT UR33, UR33, 0xfefffff8, URZ, 0xc0, !UPT ;  /* 0xfefffff821217892 */ /* 0x000fe4000f8ec0ff */
[----:B------:R-:W-:Y:S01]  /*1db0*/  UIADD3.X UR29, UPT, UPT, URZ, UR25, URZ, UP1, !UPT ;  /* 0x00000019ff1d7290 */ /* 0x000fe20008ffe4ff */
[----:B-1----:R-:W-:Y:S01]  /*1dc0*/  SHF.L.U32 R2, R15, 0x1f, RZ ;  /* 0x0000001f0f027819 */ /* 0x002fe200000006ff */
[----:B------:R-:W-:Y:S02]  /*1dd0*/  UIADD3 UR32, UPT, UPT, UR32, 0x4600, URZ ;  /* 0x0000460020207890 */ /* 0x000fe4000fffe0ff */
[----:B------:R-:W-:Y:S01]  /*1de0*/  UIADD3.X UR27, UPT, UPT, URZ, UR25, URZ, UP0, !UPT ;  /* 0x00000019ff1b7290 */ /* 0x000fe200087fe4ff */
[----:B------:R1:W4:Y:S01]  /*1df0*/  SYNCS.PHASECHK.TRANS64.TRYWAIT P0, [UR8+0xb8], R2 ;  /* 0x0000b802ff0075a7 */ /* 0x0003220008001108 */
[----:B------:R-:W-:Y:S01]  /*1e00*/  ULEA UR8, UR17, UR4, 0xa ;  /* 0x0000000411087291 */ /* 0x000fe2000f8e50ff */
[----:B------:R-:W-:Y:S01]  /*1e10*/  UMOV UR18, 0x0 ;  /* 0x0000000000127882 */ /* 0x000fe20000000000 */
[----:B------:R-:W-:-:S02]  /*1e20*/  UMOV UR19, 0x10000000 ;  /* 0x1000000000137882 */ /* 0x000fc40000000000 */
[----:B------:R-:W-:Y:S01]  /*1e30*/  UIADD3 UR8, UPT, UPT, UR8, 0x32600, URZ ;  /* 0x0003260008087890 */ /* 0x000fe2000fffe0ff */
[----:B------:R2:W-:Y:S01]  /*1e40*/  UTMALDG.3D.2CTA [UR32], [UR28], desc[UR18] ;  /* 0x000012201c0075b4 */ /* 0x0005e20008211000 */
[----:B------:R-:W-:Y:S01]  /*1e50*/  UMOV UR10, UR34 ;  /* 0x00000022000a7c82 */ /* 0x000fe20008000000 */
[----:B------:R-:W-:Y:S01]  /*1e60*/  UMOV UR12, UR36 ;  /* 0x00000024000c7c82 */ /* 0x000fe20008000000 */
[----:B------:R-:W-:Y:S01]  /*1e70*/  UMOV UR9, UR33 ;  /* 0x0000002100097c82 */ /* 0x000fe20008000000 */
[----:B------:R-:W-:Y:S01]  /*1e80*/  UMOV UR23, UR5 ;  /* 0x0000000500177c82 */ /* 0x000fe20008000000 */
[----:B------:R-:W-:-:S03]  /*1e90*/  UMOV UR17, UR13 ;  /* 0x0000000d00117c82 */ /* 0x000fc60008000000 */
[----:B------:R1:W-:Y:S01]  /*1ea0*/  UTMALDG.3D.2CTA [UR8], [UR26], desc[UR18] ;  /* 0x000012081a0075b4 */ /* 0x0003e20008211000 */
[----:B--2---:R-:W-:Y:S01]  /*1eb0*/  UIADD3 UR34, UPT, UPT, UR34, 0x20, URZ ;  /* 0x0000002022227890 */ /* 0x004fe2000fffe0ff */
[----:B------:R-:W-:Y:S11]  /*1ec0*/  BRA.U UP2, `(.L_x_32) ;  /* 0xfffffffd024c7547 */ /* 0x000ff6000b83ffff */
.L_x_26:
[----:B-1----:R-:W-:Y:S01]  /*1ed0*/  ULEA UR8, UR13, UR4, 0x3 ;  /* 0x000000040d087291 */ /* 0x002fe2000f8e18ff */
[----:B------:R-:W-:Y:S01]  /*1ee0*/  SHF.L.U32 R2, R15, 0x1f, RZ ;  /* 0x0000001f0f027819 */ /* 0x000fe200000006ff */
[----:B------:R-:W-:Y:S01]  /*1ef0*/  @!P1 SYNCS.ARRIVE.TRANS64.A1T0 RZ, [UR4+0x198], RZ ;  /* 0x000198ffffff99a7 */ /* 0x000fe20008100004 */
[----:B------:R-:W-:-:S06]  /*1f00*/  UISETP.GT.AND UP0, UPT, UR22, UR21, UPT ;  /* 0x000000151600728c */ /* 0x000fcc000bf04270 */
[----:B--2-4-:R1:W2:Y:S03]  /*1f10*/  SYNCS.PHASECHK.TRANS64.TRYWAIT P0, [UR8+0xb8], R2 ;  /* 0x0000b802ff0075a7 */ /* 0x0142a60008001108 */
[----:B------:R-:W-:Y:S05]  /*1f20*/  BRA.U !UP0, `(.L_x_33) ;  /* 0x0000000108c07547 */ /* 0x000fea000b800000 */
[----:B------:R-:W-:Y:S01]  /*1f30*/  UIADD3 UR26, UPT, UPT, UR14, UR23, URZ ;  /* 0x000000170e1a7290 */ /* 0x000fe2000fffe0ff */
[----:B------:R-:W-:-:S11]  /*1f40*/  UMOV UR27, UR13 ;  /* 0x0000000d001b7c82 */ /* 0x000fd60008000000 */
.L_x_39:
[----:B------:R-:W-:Y:S01]  /*1f50*/  ULEA UR17, UR27, UR4, 0x3 ;  /* 0x000000041b117291 */ /* 0x000fe2000f8e18ff */
[----:B--2---:R-:W-:Y:S01]  /*1f60*/  @P5 MOV R3, 0x4800 ;  /* 0x0000480000035802 */ /* 0x004fe20000000f00 */
[----:B-12---:R-:W-:Y:S10]  /*1f70*/  @P0 BRA `(.L_x_34) ;  /* 0x00000000000c0947 */ /* 0x006ff40003800000 */
[----:B------:R-:W-:-:S04]  /*1f80*/  SHF.L.U32 R4, R15, 0x1f, RZ ;  /* 0x0000001f0f047819 */ /* 0x000fc800000006ff */
[----:B------:R-:W2:Y:S02]  /*1f90*/  SYNCS.PHASECHK.TRANS64.TRYWAIT P0, [UR17+0xb8], R4 ;  /* 0x0000b804ff0075a7 */ /* 0x000ea40008001111 */
[----:B--2---:R-:W-:Y:S05]  /*1fa0*/  @!P0 BRA `(.L_x_35) ;  /* 0x00000058002c8947 */ /* 0x004fea0003800000 */
.L_x_34:
[----:B------:R2:W-:Y:S01]  /*1fb0*/  @P5 SYNCS.ARRIVE.TRANS64 RZ, [UR17], R3 ;  /* 0x00000003ffff59a7 */ /* 0x0005e20008000011 */
[----:B------:R-:W-:-:S04]  /*1fc0*/  ULOP3.LUT UR8, UR7, 0x2, URZ, 0xfc, !UPT ;  /* 0x0000000207087892 */ /* 0x000fc8000f8efcff */
[----:B------:R-:W-:-:S09]  /*1fd0*/  UISETP.NE.AND UP0, UPT, UR8, 0x2, UPT ;  /* 0x000000020800788c */ /* 0x000fd2000bf05270 */
[----:B------:R-:W-:Y:S05]  /*1fe0*/  BRA.U UP0, `(.L_x_36) ;  /* 0x0000000100047547 */ /* 0x000fea000b800000 */
[----:B------:R-:W-:Y:S05]  /*1ff0*/  BPT.TRAP 0x1 ;  /* 0x000000040000795c */ /* 0x000fea0000300000 */
.L_x_36:
[----:B------:R-:W-:Y:S04]  /*2000*/  BSSY.RECONVERGENT B0, `(.L_x_37) ;  /* 0x0000003000007945 */ /* 0x000fe80003800200 */
[----:B------:R-:W-:Y:S05]  /*2010*/  @!P4 BRA `(.L_x_38) ;  /* 0x000000000004c947 */ /* 0x000fea0003800000 */
[----:B------:R-:W-:Y:S05]  /*2020*/  BPT.TRAP 0x1 ;  /* 0x000000040000795c */ /* 0x000fea0000300000 */
.L_x_38:
[----:B------:R-:W-:Y:S05]  /*2030*/  BSYNC.RECONVERGENT B0 ;  /* 0x0000000000007941 */ /* 0x000fea0003800200 */
.L_x_37:
        /* <DEDUP_REMOVED lines=9> */
[----:B------:R-:W-:Y:S02]  /*20d0*/  USHF.L.U32 UR18, UR23, 0x5, URZ ;  /* 0x0000000517127899 */ /* 0x000fe400080006ff */
[----:B------:R-:W-:Y:S01]  /*20e0*/  ULOP3.LUT UR17, UR17, 0xfefffff8, URZ, 0xc0, !UPT ;  /* 0xfefffff811117892 */ /* 0x000fe2000f8ec0ff */
[----:B-1----:R-:W-:Y:S01]  /*20f0*/  SHF.L.U32 R2, R15, 0x1f, RZ ;  /* 0x0000001f0f027819 */ /* 0x002fe200000006ff */
[----:B------:R-:W-:Y:S02]  /*2100*/  UIADD3 UR16, UPT, UPT, UR16, 0x4600, URZ ;  /* 0x0000460010107890 */ /* 0x000fe4000fffe0ff */
[----:B------:R-:W-:Y:S01]  /*2110*/  UIADD3.X UR33, UPT, UPT, URZ, UR25, URZ, UP1, !UPT ;  /* 0x00000019ff217290 */ /* 0x000fe20008ffe4ff */
[----:B------:R4:W1:Y:S01]  /*2120*/  SYNCS.PHASECHK.TRANS64.TRYWAIT P0, [UR8+0xb8], R2 ;  /* 0x0000b802ff0075a7 */ /* 0x0008620008001108 */
[----:B------:R-:W-:-:S02]  /*2130*/  ULEA UR8, UR27, UR4, 0xa ;  /* 0x000000041b087291 */ /* 0x000fc4000f8e50ff */
[----:B------:R-:W-:Y:S02]  /*2140*/  UIADD3.X UR31, UPT, UPT, URZ, UR25, URZ, UP0, !UPT ;  /* 0x00000019ff1f7290 */ /* 0x000fe400087fe4ff */
[----:B------:R-:W-:Y:S01]  /*2150*/  UIADD3 UR8, UPT, UPT, UR8, 0x32600, URZ ;  /* 0x0003260008087890 */ /* 0x000fe2000fffe0ff */
[----:B------:R-:W-:Y:S01]  /*2160*/  UMOV UR28, 0x0 ;  /* 0x00000000001c7882 */ /* 0x000fe20000000000 */
[----:B------:R-:W-:Y:S01]  /*2170*/  UMOV UR29, 0x10000000 ;  /* 0x10000000001d7882 */ /* 0x000fe20000000000 */
[----:B------:R-:W-:Y:S01]  /*2180*/  UMOV UR19, UR35 ;  /* 0x0000002300137c82 */ /* 0x000fe20008000000 */
[----:B------:R-:W-:Y:S01]  /*2190*/  UMOV UR20, UR36 ;  /* 0x0000002400147c82 */ /* 0x000fe20008000000 */
[----:B------:R-:W-:Y:S01]  /*21a0*/  UMOV UR12, UR36 ;  /* 0x00000024000c7c82 */ /* 0x000fe20008000000 */
[----:B------:R-:W-:Y:S01]  /*21b0*/  UMOV UR9, UR17 ;  /* 0x0000001100097c82 */ /* 0x000fe20008000000 */
[----:B------:R-:W-:Y:S01]  /*21c0*/  UMOV UR10, UR18 ;  /* 0x00000012000a7c82 */ /* 0x000fe20008000000 */
[----:B------:R4:W-:Y:S01]  /*21d0*/  UTMALDG.3D.2CTA [UR16], [UR32], desc[UR28] ;  /* 0x00001c10200075b4 */ /* 0x0009e20008211000 */
[----:B------:R-:W-:Y:S01]  /*21e0*/  UIADD3 UR23, UPT, UPT, UR23, 0x1, URZ ;  /* 0x0000000117177890 */ /* 0x000fe2000fffe0ff */
[----:B------:R-:W-:-:S03]  /*21f0*/  UMOV UR27, UR13 ;  /* 0x0000000d001b7c82 */ /* 0x000fc60008000000 */
[----:B------:R-:W-:Y:S01]  /*2200*/  UISETP.NE.AND UP0, UPT, UR23, UR26, UPT ;  /* 0x0000001a1700728c */ /* 0x000fe2000bf05270 */
[----:B------:R4:W-:Y:S08]  /*2210*/  UTMALDG.3D.2CTA [UR8], [UR30], desc[UR28] ;  /* 0x00001c081e0075b4 */ /* 0x0009f00008211000 */
[----:B----4-:R-:W-:Y:S05]  /*2220*/  BRA.U UP0, `(.L_x_39) ;  /* 0xfffffffd00487547 */ /* 0x010fea000b83ffff */
.L_x_33:
[C---:B-1----:R-:W-:Y:S01]  /*2230*/  LEA R2, R14.reuse, UR4, 0x3 ;  /* 0x000000040e027c11 */ /* 0x042fe2000f8e18ff */
[----:B------:R-:W-:Y:S01]  /*2240*/  NOP ;  /* 0x0000000000007918 */ /* 0x000fe20000000000 */
[----:B--2---:R-:W-:Y:S02]  /*2250*/  SHF.L.U32 R3, R13, 0x1f, RZ ;  /* 0x0000001f0d037819 */ /* 0x004fe400000006ff */
[----:B------:R-:W-:Y:S02]  /*2260*/  LEA R4, R14, UR4, 0x4 ;  /* 0x000000040e047c11 */ /* 0x000fe4000f8e20ff */
[----:B------:R-:W1:Y:S02]  /*2270*/  SYNCS.PHASECHK.TRANS64.TRYWAIT P0, [R2+URZ+0x1a0], R3 ;  /* 0x0001a003020075a7 */ /* 0x000e6400080011ff */
[----:B-1----:R-:W-:Y:S05]  /*2280*/  @!P0 BRA `(.L_x_40) ;  /* 0x00000054008c8947 */ /* 0x002fea0003800000 */
.L_x_143:
[----:B------:R-:W2:Y:S01]  /*2290*/  LDS.128 R4, [R4+0x230] ;  /* 0x0002300004047984 */ /* 0x000ea20000000c00 */
[----:B------:R-:W-:Y:S01]  /*22a0*/  ISETP.GE.AND P0, PT, R40, 0x1, PT ;  /* 0x000000012800780c */ /* 0x000fe20003f06270 */
[----:B-1----:R-:W-:Y:S01]  /*22b0*/  VIADD R2, R2, 0x1b0 ;  /* 0x000001b002027836 */ /* 0x002fe20000000000 */
[----:B------:R-:W-:Y:S01]  /*22c0*/  @!PT LDS RZ, [RZ] ;  /* 0x00000000fffff984 */ /* 0x000fe20000000800 */
[----:B------:R-:W-:Y:S01]  /*22d0*/  @!PT LDS RZ, [RZ] ;  /* 0x00000000fffff984 */ /* 0x000fe20000000800 */
[----:B------:R-:W-:Y:S01]  /*22e0*/  @!PT LDS RZ, [RZ] ;  /* 0x00000000fffff984 */ /* 0x000fe20000000800 */
[----:B------:R-:W-:Y:S01]  /*22f0*/  @!PT LDS RZ, [RZ] ;  /* 0x00000000fffff984 */ /* 0x000fe20000000800 */
[----:B------:R1:W-:Y:S06]  /*2300*/  MEMBAR.ALL.CTA ;  /* 0x0000000000007992 */ /* 0x0003ec0000008000 */
[----:B-1----:R-:W1:Y:S01]  /*2310*/  FENCE.VIEW.ASYNC.S ;  /* 0x00000000000073c6 */ /* 0x002e620000000000 */
[----:B------:R-:W-:-:S04]  /*2320*/  PRMT R2, RZ, 0x654, R2 ;  /* 0x00000654ff027816 */ /* 0x000fc80000000002 */
[----:B-1----:R1:W-:Y:S01]  /*2330*/  SYNCS.ARRIVE.TRANS64.RED.A1T0 RZ, [R2+URZ], RZ ;  /* 0x000000ff02ff79a7 */ /* 0x0023e200081004ff */
[----:B--2---:R-:W-:-:S13]  /*2340*/  LOP3.LUT P2, RZ, R6, 0x1, RZ, 0xc0, !PT ;  /* 0x0000000106ff7812 */ /* 0x004fda000784c0ff */
[----:B------:R-:W-:Y:S01]  /*2350*/  @P2 SHF.R.U32.HI R3, RZ, 0x10, R5 ;  /* 0x00000010ff032819 */ /* 0x000fe20000011605 */
[----:B------:R-:W-:Y:S01]  /*2360*/  VOTEU.ANY UP0, P2 ;  /* 0x0000000000ff7886 */ /* 0x000fe20001000100 */
[----:B------:R-:W-:Y:S02]  /*2370*/  @P2 MOV R10, R4 ;  /* 0x00000004000a2202 */ /* 0x000fe40000000f00 */
[----:B------:R-:W-:Y:S02]  /*2380*/  @P2 R2UR.BROADCAST UR8, R3 ;  /* 0x00000000030822ca */ /* 0x000fe400008e0000 */
[----:B------:R-:W-:-:S11]  /*2390*/  @P2 LOP3.LUT R9, R5, 0xffff, RZ, 0xc0, !PT ;  /* 0x0000ffff05092812 */ /* 0x000fd600078ec0ff */
[----:B------:R-:W-:Y:S01]  /*23a0*/  @UP0 UMOV UR36, UR8 ;  /* 0x0000000800240c82 */ /* 0x000fe20008000000 */
[----:B-1----:R-:W-:Y:S05]  /*23b0*/  @!P0 BRA `(.L_x_41) ;  /* 0x0000000000b88947 */ /* 0x002fea0003800000 */
[----:B------:R-:W3:Y:S01]  /*23c0*/  LDC.64 R4, c[0x0][0xb18] ;  /* 0x0002c600ff047b82 */ /* 0x000ee20000000a00 */
[----:B------:R-:W-:-:S07]  /*23d0*/  ISETP.NE.AND P3, PT, R40, 0x1, PT ;  /* 0x000000012800780c */ /* 0x000fce0003f65270 */
[----:B------:R-:W1:Y:S08]  /*23e0*/  LDC.64 R6, c[0x0][0xb10] ;  /* 0x0002c400ff067b82 */ /* 0x000e700000000a00 */
[----:B------:R-:W2:Y:S08]  /*23f0*/  LDC R18, c[0x0][0xb20] ;  /* 0x0002c800ff127b82 */ /* 0x000eb00000000800 */
[----:B------:R-:W4:Y:S01]  /*2400*/  LDC R19, c[0x0][0xb0c] ;  /* 0x0002c300ff137b82 */ /* 0x000f220000000800 */
[----:B---3--:R-:W-:Y:S01]  /*2410*/  IMAD.HI.U32 R21, R0, R5, RZ ;  /* 0x0000000500157227 */ /* 0x008fe200078e00ff */
[----:B------:R-:W-:-:S03]  /*2420*/  ISETP.NE.AND P0, PT, R4, 0x1, PT ;  /* 0x000000010400780c */ /* 0x000fc60003f05270 */
[----:B------:R-:W-:-:S03]  /*2430*/  IMAD.HI.U32 R5, R9, R5, RZ ;  /* 0x0000000509057227 */ /* 0x000fc600078e00ff */
[----:B------:R-:W3:Y:S01]  /*2440*/  LDC.64 R2, c[0x0][0xb28] ;  /* 0x0002ca00ff027b82 */ /* 0x000ee20000000a00 */
[----:B-1----:R-:W-:-:S04]  /*2450*/  IMAD.HI.U32 R22, R8, R6, RZ ;  /* 0x0000000608167227 */ /* 0x002fc800078e00ff */
[----:B------:R-:W-:Y:S01]  /*2460*/  IMAD.HI.U32 R23, R10, R6, RZ ;  /* 0x000000060a177227 */ /* 0x000fe200078e00ff */
[----:B------:R-:W-:Y:S02]  /*2470*/  SHF.R.U32.HI R22, RZ, R7, R22 ;  /* 0x00000007ff167219 */ /* 0x000fe40000011616 */
[-C--:B--2---:R-:W-:Y:S02]  /*2480*/  SHF.R.U32.HI R21, RZ, R18.reuse, R21 ;  /* 0x00000012ff157219 */ /* 0x084fe40000011615 */
[----:B------:R-:W-:Y:S02]  /*2490*/  SHF.R.U32.HI R5, RZ, R18, R5 ;  /* 0x00000012ff057219 */ /* 0x000fe40000011605 */
[----:B------:R-:W-:Y:S02]  /*24a0*/  SEL R21, R0, R21, !P0 ;  /* 0x0000001500157207 */ /* 0x000fe40004000000 */
[----:B------:R-:W-:Y:S02]  /*24b0*/  SHF.R.U32.HI R23, RZ, R7, R23 ;  /* 0x00000007ff177219 */ /* 0x000fe40000011617 */
[----:B----4-:R-:W-:-:S02]  /*24c0*/  ISETP.NE.AND P1, PT, R19, 0x1, PT ;  /* 0x000000011300780c */ /* 0x010fc40003f25270 */
[----:B------:R-:W-:Y:S02]  /*24d0*/  SEL R5, R9, R5, !P0 ;  /* 0x0000000509057207 */ /* 0x000fe40004000000 */
[----:B------:R-:W-:Y:S02]  /*24e0*/  SEL R22, R8, R22, !P1 ;  /* 0x0000001608167207 */ /* 0x000fe40004800000 */
[----:B------:R-:W-:Y:S01]  /*24f0*/  SEL R23, R10, R23, !P1 ;  /* 0x000000170a177207 */ /* 0x000fe20004800000 */
[----:B---3--:R-:W-:-:S04]  /*2500*/  IMAD.HI.U32 R20, R21, R2, RZ ;  /* 0x0000000215147227 */ /* 0x008fc800078e00ff */
        /* <DEDUP_REMOVED lines=10> */
[----:B------:R-:W-:-:S04]  /*25b0*/  @!P0 IMAD.HI.U32 R7, R23, R2, RZ ;  /* 0x0000000217078227 */ /* 0x000fc800078e00ff */
[----:B------:R-:W-:Y:S01]  /*25c0*/  IMAD.MOV R2, RZ, RZ, -R6 ;  /* 0x000000ffff027224 */ /* 0x000fe200078e0a06 */
[----:B------:R-:W-:Y:S02]  /*25d0*/  @!P0 SHF.R.U32.HI R3, RZ, R3, R7 ;  /* 0x00000003ff038219 */ /* 0x000fe40000011607 */
[----:B------:R-:W-:Y:S01]  /*25e0*/  IADD3 R7, PT, PT, -R5, RZ, RZ ;  /* 0x000000ff05077210 */ /* 0x000fe20007ffe1ff */
[----:B------:R-:W-:Y:S01]  /*25f0*/  IMAD R2, R40, R2, R5 ;  /* 0x0000000228027224 */ /* 0x000fe200078e0205 */
        /* <DEDUP_REMOVED lines=10> */
.L_x_41:
[----:B------:R-:W1:Y:S02]  /*26a0*/  LDCU UR8, c[0x0][0xb30] ;  /* 0x00016600ff0877ac */ /* 0x000e640008000800 */
[----:B-1----:R-:W-:-:S09]  /*26b0*/  UISETP.NE.AND UP0, UPT, UR8, 0x1, UPT ;  /* 0x000000010800788c */ /* 0x002fd2000bf05270 */
[----:B------:R-:W-:Y:S05]  /*26c0*/  BRA.U UP0, `(.L_x_42) ;  /* 0x0000000100407547 */ /* 0x000fea000b800000 */
[----:B------:R-:W1:Y:S08]  /*26d0*/  LDC.64 R4, c[0x0][0xb10] ;  /* 0x0002c400ff047b82 */ /* 0x000e700000000a00 */
[----:B------:R-:W2:Y:S08]  /*26e0*/  LDC.64 R2, c[0x0][0xb18] ;  /* 0x0002c600ff027b82 */ /* 0x000eb00000000a00 */
[----:B------:R-:W4:Y:S08]  /*26f0*/  LDC R6, c[0x0][0xb20] ;  /* 0x0002c800ff067b82 */ /* 0x000f300000000800 */
[----:B------:R-:W3:Y:S01]  /*2700*/  LDC R7, c[0x0][0xb0c] ;  /* 0x0002c300ff077b82 */ /* 0x000ee20000000800 */
[----:B-1----:R-:W-:-:S05]  /*2710*/  IMAD.HI.U32 R4, R10, R4, RZ ;  /* 0x000000040a047227 */ /* 0x002fca00078e00ff */
[----:B------:R-:W-:Y:S01]  /*2720*/  SHF.R.U32.HI R4, RZ, R5, R4 ;  /* 0x00000005ff047219 */ /* 0x000fe20000011604 */
[----:B--2---:R-:W-:Y:S01]  /*2730*/  IMAD.HI.U32 R3, R9, R3, RZ ;  /* 0x0000000309037227 */ /* 0x004fe200078e00ff */
[----:B------:R-:W-:-:S04]  /*2740*/  ISETP.NE.AND P0, PT, R2, 0x1, PT ;  /* 0x000000010200780c */ /* 0x000fc80003f05270 */
[----:B----4-:R-:W-:-:S04]  /*2750*/  SHF.R.U32.HI R3, RZ, R6, R3 ;  /* 0x00000006ff037219 */ /* 0x010fc80000011603 */
[----:B------:R-:W-:Y:S02]  /*2760*/  SEL R3, R9, R3, !P0 ;  /* 0x0000000309037207 */ /* 0x000fe40004000000 */
[----:B---3--:R-:W-:-:S04]  /*2770*/  ISETP.NE.AND P1, PT, R7, 0x1, PT ;  /* 0x000000010700780c */ /* 0x008fc80003f25270 */
[----:B------:R-:W-:-:S05]  /*2780*/  SEL R4, R10, R4, !P1 ;  /* 0x000000040a047207 */ /* 0x000fca0004800000 */
[----:B------:R-:W-:Y:S02]  /*2790*/  IMAD.IADD R5, R3, 0x1, -R4 ;  /* 0x0000000103057824 */ /* 0x000fe400078e0a04 */
[----:B------:R-:W-:Y:S02]  /*27a0*/  IMAD.IADD R3, R4, 0x1, -R3 ;  /* 0x0000000104037824 */ /* 0x000fe400078e0a03 */
[----:B------:R-:W-:Y:S02]  /*27b0*/  IMAD R10, R5, R7, R10 ;  /* 0x00000007050a7224 */ /* 0x000fe400078e020a */
[----:B------:R-:W-:-:S07]  /*27c0*/  IMAD R9, R3, R2, R9 ;  /* 0x0000000203097224 */ /* 0x000fce00078e0209 */
.L_x_42:
[----:B------:R-:W-:Y:S01]  /*27d0*/  VIADD R14, R14, 0x1 ;  /* 0x000000010e0e7836 */ /* 0x000fe20000000000 */
[----:B------:R-:W-:Y:S01]  /*27e0*/  PLOP3.LUT P1, PT, PT, PT, PT, 0x80, 0x8 ;  /* 0x000000000008781c */ /* 0x000fe20003f2f070 */
[----:B------:R-:W-:Y:S02]  /*27f0*/  IMAD.IADD R96, R10, 0x1, R95 ;  /* 0x000000010a607824 */ /* 0x000fe400078e025f */
[----:B------:R-:W-:Y:S01]  /*2800*/  IMAD.IADD R97, R9, 0x1, R94 ;  /* 0x0000000109617824 */ /* 0x000fe200078e025e */
[----:B------:R-:W-:-:S04]  /*2810*/  ISETP.NE.AND P0, PT, R14, 0x2, PT ;  /* 0x000000020e00780c */ /* 0x000fc80003f05270 */
[----:B------:R-:W-:Y:S02]  /*2820*/  SEL R2, RZ, 0x1, P0 ;  /* 0x00000001ff027807 */ /* 0x000fe40000000000 */
[----:B------:R-:W-:Y:S02]  /*2830*/  SEL R14, R14, RZ, P0 ;  /* 0x000000ff0e0e7207 */ /* 0x000fe40000000000 */
[----:B------:R-:W-:Y:S01]  /*2840*/  LOP3.LUT R13, R13, R2, RZ, 0x3c, !PT ;  /* 0x000000020d0d7212 */ /* 0x000fe200078e3cff */
[----:B------:R-:W-:Y:S06]  /*2850*/  @P2 BRA `(.L_x_43) ;  /* 0xfffffff000582947 */ /* 0x000fec000383ffff */
[----:B------:R-:W-:Y:S01]  /*2860*/  UIADD3 UR4, UPT, UPT, UR4, 0xb8, URZ ;  /* 0x000000b804047890 */ /* 0x000fe2000fffe0ff */
[----:B------:R-:W-:-:S03]  /*2870*/  SHF.L.U32 R2, R15, 0x1f, RZ ;  /* 0x0000001f0f027819 */ /* 0x000fc600000006ff */
[----:B------:R-:W-:-:S09]  /*2880*/  ULEA UR5, UR13, UR4, 0x3 ;  /* 0x000000040d057291 */ /* 0x000fd2000f8e18ff */
[----:B------:R-:W1:Y:S02]  /*2890*/  SYNCS.PHASECHK.TRANS64.TRYWAIT P0, [UR5], R2 ;  /* 0x00000002ff0075a7 */ /* 0x000e640008001105 */
[----:B-1----:R-:W-:Y:S05]  /*28a0*/  @!P0 BRA `(.L_x_44) ;  /* 0x0000005000188947 */ /* 0x002fea0003800000 */
.L_x_145:
[----:B------:R-:W-:-:S04]  /*28b0*/  UIADD3 UR6, UPT, UPT, UR13, 0x1, URZ ;  /* 0x000000010d067890 */ /* 0x000fc8000fffe0ff */
[----:B------:R-:W-:-:S04]  /*28c0*/  UISETP.NE.AND UP0, UPT, UR6, 0x17, UPT ;  /* 0x000000170600788c */ /* 0x000fc8000bf05270 */
[----:B------:R-:W-:Y:S02]  /*28d0*/  USEL UR7, URZ, 0x1, UP0 ;  /* 0x00000001ff077887 */ /* 0x000fe40008000000 */
[----:B------:R-:W-:-:S04]  /*28e0*/  USEL UR6, UR6, URZ, UP0 ;  /* 0x000000ff06067287 */ /* 0x000fc80008000000 */
[----:B------:R-:W-:Y:S01]  /*28f0*/  ULEA UR5, UR6, UR4, 0x3 ;  /* 0x0000000406057291 */ /* 0x000fe2000f8e18ff */
[----:B-1----:R-:W-:-:S04]  /*2900*/  LOP3.LUT R2, R15, UR7, RZ, 0x3c, !PT ;  /* 0x000000070f027c12 */ /* 0x002fc8000f8e3cff */
[----:B------:R-:W-:-:S04]  /*2910*/  SHF.L.U32 R3, R2, 0x1f, RZ ;  /* 0x0000001f02037819 */ /* 0x000fc800000006ff */
[----:B------:R-:W1:Y:S02]  /*2920*/  SYNCS.PHASECHK.TRANS64.TRYWAIT P0, [UR5], R3 ;  /* 0x00000003ff0075a7 */ /* 0x000e640008001105 */
[----:B-1----:R-:W-:Y:S05]  /*2930*/  @!P0 BRA `(.L_x_45) ;  /* 0x00000050000c8947 */ /* 0x002fea0003800000 */
.L_x_147:
[----:B------:R-:W-:-:S04]  /*2940*/  UIADD3 UR6, UPT, UPT, UR6, 0x1, URZ ;  /* 0x0000000106067890 */ /* 0x000fc8000fffe0ff */
[----:B------:R-:W-:-:S04]  /*2950*/  UISETP.NE.AND UP0, UPT, UR6, 0x17, UPT ;  /* 0x000000170600788c */ /* 0x000fc8000bf05270 */
[----:B------:R-:W-:Y:S02]  /*2960*/  USEL UR7, URZ, 0x1, UP0 ;  /* 0x00000001ff077887 */ /* 0x000fe40008000000 */
[----:B------:R-:W-:-:S04]  /*2970*/  USEL UR6, UR6, URZ, UP0 ;  /* 0x000000ff06067287 */ /* 0x000fc80008000000 */
[----:B------:R-:W-:Y:S01]  /*2980*/  ULEA UR5, UR6, UR4, 0x3 ;  /* 0x0000000406057291 */ /* 0x000fe2000f8e18ff */
[----:B------:R-:W-:-:S04]  /*2990*/  LOP3.LUT R2, R2, UR7, RZ, 0x3c, !PT ;  /* 0x0000000702027c12 */ /* 0x000fc8000f8e3cff */
[----:B-1----:R-:W-:-:S04]  /*29a0*/  SHF.L.U32 R3, R2, 0x1f, RZ ;  /* 0x0000001f02037819 */ /* 0x002fc800000006ff */
[----:B------:R-:W1:Y:S02]  /*29b0*/  SYNCS.PHASECHK.TRANS64.TRYWAIT P0, [UR5], R3 ;  /* 0x00000003ff0075a7 */ /* 0x000e640008001105 */
[----:B-1----:R-:W-:Y:S05]  /*29c0*/  @!P0 BRA `(.L_x_46) ;  /* 0x0000005000008947 */ /* 0x002fea0003800000 */
.L_x_149:
        /* <DEDUP_REMOVED lines=9> */
.L_x_151:
        /* <DEDUP_REMOVED lines=9> */
.L_x_153:
        /* <DEDUP_REMOVED lines=9> */
.L_x_155:
        /* <DEDUP_REMOVED lines=9> */
.L_x_157:
        /* <DEDUP_REMOVED lines=9> */
.L_x_159:
        /* <DEDUP_REMOVED lines=9> */
.L_x_161:
        /* <DEDUP_REMOVED lines=9> */
.L_x_163:
        /* <DEDUP_REMOVED lines=9> */
.L_x_165:
        /* <DEDUP_REMOVED lines=9> */
.L_x_167:
        /* <DEDUP_REMOVED lines=9> */
.L_x_169:
        /* <DEDUP_REMOVED lines=9> */
.L_x_171:
        /* <DEDUP_REMOVED lines=9> */
.L_x_173:
        /* <DEDUP_REMOVED lines=9> */
.L_x_175:
        /* <DEDUP_REMOVED lines=9> */
.L_x_177:
        /* <DEDUP_REMOVED lines=9> */
.L_x_179:
        /* <DEDUP_REMOVED lines=9> */
.L_x_181:
        /* <DEDUP_REMOVED lines=9> */
.L_x_183:
        /* <DEDUP_REMOVED lines=9> */
.L_x_185:
        /* <DEDUP_REMOVED lines=9> */
.L_x_187:
[----:B------:R-:W-:-:S04]  /*3480*/  UIADD3 UR6, UPT, UPT, UR6, 0x1, URZ ;  /* 0x0000000106067890 */ /* 0x000fc8000fffe0ff */
[----:B------:R-:W-:-:S04]  /*3490*/  UISETP.NE.AND UP0, UPT, UR6, 0x17, UPT ;  /* 0x000000170600788c */ /* 0x000fc8000bf05270 */
[----:B------:R-:W-:Y:S02]  /*34a0*/  USEL UR5, URZ, 0x1, UP0 ;  /* 0x00000001ff057887 */ /* 0x000fe40008000000 */
[----:B------:R-:W-:-:S04]  /*34b0*/  USEL UR6, UR6, URZ, UP0 ;  /* 0x000000ff06067287 */ /* 0x000fc80008000000 */
[----:B------:R-:W-:Y:S01]  /*34c0*/  ULEA UR6, UR6, UR4, 0x3 ;  /* 0x0000000406067291 */ /* 0x000fe2000f8e18ff */
[----:B------:R-:W-:-:S04]  /*34d0*/  LOP3.LUT R2, R2, UR5, RZ, 0x3c, !PT ;  /* 0x0000000502027c12 */ /* 0x000fc8000f8e3cff */
[----:B------:R-:W-:Y:S01]  /*34e0*/  SHF.L.U32 R2, R2, 0x1f, RZ ;  /* 0x0000001f02027819 */ /* 0x000fe200000006ff */
[----:B-1-3--:R-:W-:-:S07]  /*34f0*/  IMAD.U32 R0, RZ, RZ, UR6 ;  /* 0x00000006ff007e24 */ /* 0x00afce000f8e00ff */
.L_x_66:
[----:B-1----:R1:W2:Y:S02]  /*3500*/  SYNCS.PHASECHK.TRANS64.TRYWAIT P0, [R0+URZ], R2 ;  /* 0x00000002000075a7 */ /* 0x0022a400080011ff */
[----:B--2---:R-:W-:Y:S05]  /*3510*/  @!P0 NANOSLEEP.SYNCS 0x989680 ;  /* 0x009896800000895d */ /* 0x004fea0003900000 */
[----:B------:R-:W2:Y:S02]  /*3520*/  @!P0 SYNCS.PHASECHK.TRANS64 P0, [R0+URZ], R2 ;  /* 0x00000002000085a7 */ /* 0x000ea400080010ff */
[----:B--2---:R-:W-:Y:S05]  /*3530*/  @P0 EXIT ;  /* 0x000000000000094d */ /* 0x004fea0003800000 */
[----:B------:R-:W-:Y:S05]  /*3540*/  BRA `(.L_x_66) ;  /* 0xfffffffc00ec7947 */ /* 0x000fea000383ffff */
.L_x_23:
[----:B------:R-:W-:-:S04]  /*3550*/  UISETP.NE.AND UP1, UPT, UR37, URZ, UPT ;  /* 0x000000ff2500728c */ /* 0x000fc8000bf25270 */
[----:B------:R-:W-:-:S09]  /*3560*/  UISETP.NE.OR UP1, UPT, UR10, 0x1, UP1 ;  /* 0x000000010a00788c */ /* 0x000fd20008f25670 */
[----:B------:R-:W-:Y:S05]  /*3570*/  BRA.U UP1, `(.L_x_67) ;  /* 0x00000005014c7547 */ /* 0x000fea000b800000 */
[----:B------:R-:W-:Y:S01]  /*3580*/  HFMA2 R11, -RZ, RZ, 0, 0 ;  /* 0x00000000ff0b7431 */ /* 0x000fe200000001ff */
[----:B------:R-:W-:Y:S01]  /*3590*/  ISETP.GE.U32.AND P2, PT, R10, 0x2, PT ;  /* 0x000000020a00780c */ /* 0x000fe20003f46070 */
[----:B------:R-:W-:Y:S01]  /*35a0*/  IMAD.MOV.U32 R12, RZ, RZ, 0x1 ;  /* 0x00000001ff0c7424 */ /* 0x000fe200078e00ff */
[----:B------:R-:W-:Y:S01]  /*35b0*/  CS2R R8, SRZ ;  /* 0x0000000000087805 */ /* 0x000fe2000001ff00 */
[----:B------:R-:W-:Y:S01]  /*35c0*/  IMAD.MOV.U32 R3, RZ, RZ, RZ ;  /* 0x000000ffff037224 */ /* 0x000fe200078e00ff */
[----:B------:R-:W-:Y:S01]  /*35d0*/  UMOV UR4, 0x400 ;  /* 0x0000040000047882 */ /* 0x000fe20000000000 */
[----:B------:R-:W-:Y:S01]  /*35e0*/  UMOV UR6, URZ ;  /* 0x000000ff00067c82 */ /* 0x000fe20008000000 */
[----:B------:R-:W-:-:S12]  /*35f0*/  ULEA UR37, UR37, UR4, 0x18 ;  /* 0x0000000425257291 */ /* 0x000fd8000f8ec0ff */
.L_x_71:
[----:B------:R-:W-:Y:S02]  /*3600*/  LEA R0, R3, UR37, 0x3 ;  /* 0x0000002503007c11 */ /* 0x000fe4000f8e18ff */
[----:B------:R-:W-:-:S03]  /*3610*/  SHF.L.U32 R4, R8, 0x1f, RZ ;  /* 0x0000001f08047819 */ /* 0x000fc600000006ff */
[----:B------:R-:W-:Y:S01]  /*3620*/  VIADD R5, R0, 0x210 ;  /* 0x0000021000057836 */ /* 0x000fe20000000000 */
[----:B------:R-:W1:Y:S02]  /*3630*/  SYNCS.PHASECHK.TRANS64.TRYWAIT P0, [R0+URZ+0x200], R4 ;  /* 0x00020004000075a7 */ /* 0x000e6400080011ff */
[----:B-1----:R-:W-:Y:S05]  /*3640*/  @!P0 BRA `(.L_x_68) ;  /* 0x0000004800c08947 */ /* 0x002fea0003800000 */
.L_x_188:
[----:B------:R-:W-:Y:S01]  /*3650*/  ULEA UR5, UR6, UR37, 0x3 ;  /* 0x0000002506057291 */ /* 0x000fe2000f8e18ff */
[----:B-1----:R-:W-:Y:S01]  /*3660*/  PRMT R0, RZ, 0x654, R5 ;  /* 0x00000654ff007816 */ /* 0x002fe20000000005 */
[----:B------:R-:W-:Y:S01]  /*3670*/  @!P2 IMAD.MOV.U32 R4, RZ, RZ, 0x10 ;  /* 0x00000010ff04a424 */ /* 0x000fe200078e00ff */
[----:B------:R-:W-:Y:S01]  /*3680*/  SHF.L.U32 R5, R12, 0x1f, RZ ;  /* 0x0000001f0c057819 */ /* 0x000fe200000006ff */
[----:B------:R-:W-:Y:S01]  /*3690*/  UIADD3 UR4, UPT, UPT, UR5, 0x1a0, URZ ;  /* 0x000001a005047890 */ /* 0x000fe2000fffe0ff */
[----:B------:R1:W-:Y:S05]  /*36a0*/  SYNCS.ARRIVE.TRANS64.RED.A1T0 RZ, [R0+URZ], RZ ;  /* 0x000000ff00ff79a7 */ /* 0x0003ea00081004ff */
[----:B------:R-:W-:Y:S01]  /*36b0*/  IMAD.U32 R6, RZ, RZ, UR4 ;  /* 0x00000004ff067e24 */ /* 0x000fe2000f8e00ff */
[----:B------:R-:W2:Y:S04]  /*36c0*/  SYNCS.PHASECHK.TRANS64.TRYWAIT P0, [UR5+0x1b0], R5 ;  /* 0x0001b005ff0075a7 */ /* 0x000ea80008001105 */
[----:B------:R-:W-:Y:S01]  /*36d0*/  PRMT R6, R10, 0x654, R6 ;  /* 0x000006540a067816 */ /* 0x000fe20000000006 */
[----:B-12---:R-:W-:Y:S06]  /*36e0*/  @!P0 BRA `(.L_x_69) ;  /* 0x0000004800ac8947 */ /* 0x006fec0003800000 */
.L_x_190:
[----:B------:R-:W-:Y:S01]  /*36f0*/  ULEA UR4, UR6, UR37, 0x4 ;  /* 0x0000002506047291 */ /* 0x000fe2000f8e20ff */
[----:B------:R-:W-:Y:S01]  /*3700*/  SEL R2, R6, R2, !P2 ;  /* 0x0000000206027207 */ /* 0x000fe20005000000 */
[----:B------:R-:W-:Y:S01]  /*3710*/  UIADD3 UR5, UPT, UPT, UR5, 0x1a0, URZ ;  /* 0x000001a005057890 */ /* 0x000fe2000fffe0ff */
[----:B-1----:R-:W-:Y:S01]  /*3720*/  LEA R0, R11, UR37, 0x3 ;  /* 0x000000250b007c11 */ /* 0x002fe2000f8e18ff */
[----:B------:R-:W-:Y:S01]  /*3730*/  UIADD3 UR4, UPT, UPT, UR4, 0x230, URZ ;  /* 0x0000023004047890 */ /* 0x000fe2000fffe0ff */
[----:B------:R1:W-:Y:S01]  /*3740*/  @!P2 SYNCS.ARRIVE.TRANS64.RED RZ, [R2+URZ], R4 ;  /* 0x0000000402ffa9a7 */ /* 0x0003e200080004ff */
[----:B------:R-:W-:Y:S01]  /*3750*/  UIADD3 UR6, UPT, UPT, UR6, 0x1, URZ ;  /* 0x0000000106067890 */ /* 0x000fe2000fffe0ff */
[----:B------:R-:W-:-:S03]  /*3760*/  VIADD R3, R3, 0x1 ;  /* 0x0000000103037836 */ /* 0x000fc60000000000 */
[----:B------:R-:W-:Y:S02]  /*3770*/  UISETP.NE.AND UP0, UPT, UR6, 0x2, UPT ;  /* 0x000000020600788c */ /* 0x000fe4000bf05270 */
[----:B------:R-:W-:Y:S01]  /*3780*/  ISETP.NE.AND P0, PT, R3, 0x2, PT ;  /* 0x000000020300780c */ /* 0x000fe20003f05270 */
[----:B------:R-:W-:Y:S06]  /*3790*/  UGETNEXTWORKID.BROADCAST [UR4], [UR5] ;  /* 0x00000000040073ca */ /* 0x000fec0008000100 */
[----:B------:R-:W-:Y:S02]  /*37a0*/  USEL UR4, URZ, 0x1, UP0 ;  /* 0x00000001ff047887 */ /* 0x000fe40008000000 */
[----:B------:R-:W-:-:S04]  /*37b0*/  USEL UR6, UR6, URZ, UP0 ;  /* 0x000000ff06067287 */ /* 0x000fc80008000000 */
[----:B------:R-:W-:Y:S02]  /*37c0*/  LOP3.LUT R12, R12, UR4, RZ, 0x3c, !PT ;  /* 0x000000040c0c7c12 */ /* 0x000fe4000f8e3cff */
[----:B-1----:R-:W-:-:S04]  /*37d0*/  SHF.L.U32 R4, R9, 0x1f, RZ ;  /* 0x0000001f09047819 */ /* 0x002fc800000006ff */
[----:B------:R-:W1:Y:S02]  /*37e0*/  SYNCS.PHASECHK.TRANS64.TRYWAIT P1, [R0+URZ+0x1a0], R4 ;  /* 0x0001a004000075a7 */ /* 0x000e6400080211ff */
[----:B-1----:R-:W-:Y:S05]  /*37f0*/  @!P1 BRA `(.L_x_70) ;  /* 0x0000004800809947 */ /* 0x002fea0003800000 */
.L_x_191:
[----:B-1----:R-:W-:Y:S01]  /*3800*/  LEA R4, R11, UR37, 0x4 ;  /* 0x000000250b047c11 */ /* 0x002fe2000f8e20ff */
[----:B------:R-:W-:Y:S01]  /*3810*/  VIADD R0, R0, 0x1b0 ;  /* 0x000001b000007836 */ /* 0x000fe20000000000 */
[----:B------:R-:W-:Y:S01]  /*3820*/  SEL R3, R3, RZ, P0 ;  /* 0x000000ff03037207 */ /* 0x000fe20000000000 */
[----:B------:R-:W-:-:S03]  /*3830*/  VIADD R11, R11, 0x1 ;  /* 0x000000010b0b7836 */ /* 0x000fc60000000000 */
[----:B------:R-:W1:Y:S01]  /*3840*/  LDS.128 R4, [R4+0x230] ;  /* 0x0002300004047984 */ /* 0x000e620000000c00 */
[----:B------:R-:W-:Y:S02]  /*3850*/  PRMT R0, RZ, 0x654, R0 ;  /* 0x00000654ff007816 */ /* 0x000fe40000000000 */
[C---:B------:R-:W-:Y:S01]  /*3860*/  ISETP.NE.AND P1, PT, R11.reuse, 0x2, PT ;  /* 0x000000020b00780c */ /* 0x040fe20003f25270 */
[----:B------:R-:W-:Y:S01]  /*3870*/  @!PT LDS RZ, [RZ] ;  /* 0x00000000fffff984 */ /* 0x000fe20000000800 */
[----:B------:R-:W-:Y:S01]  /*3880*/  @!PT LDS RZ, [RZ] ;  /* 0x00000000fffff984 */ /* 0x000fe20000000800 */
[----:B------:R-:W-:Y:S01]  /*3890*/  @!PT LDS RZ, [RZ] ;  /* 0x00000000fffff984 */ /* 0x000fe20000000800 */
[----:B------:R-:W-:Y:S01]  /*38a0*/  @!PT LDS RZ, [RZ] ;  /* 0x00000000fffff984 */ /* 0x000fe20000000800 */
[----:B------:R2:W-:Y:S06]  /*38b0*/  MEMBAR.ALL.CTA ;  /* 0x0000000000007992 */ /* 0x0005ec0000008000 */
[----:B--2---:R-:W2:Y:S01]  /*38c0*/  FENCE.VIEW.ASYNC.S ;  /* 0x00000000000073c6 */ /* 0x004ea20000000000 */
[----:B------:R-:W-:Y:S01]  /*38d0*/  SEL R11, R11, RZ, P1 ;  /* 0x000000ff0b0b7207 */ /* 0x000fe20000800000 */
[----:B--2---:R2:W-:Y:S01]  /*38e0*/  SYNCS.ARRIVE.TRANS64.RED.A1T0 RZ, [R0+URZ], RZ ;  /* 0x000000ff00ff79a7 */ /* 0x0045e200081004ff */
[----:B-1----:R-:W-:-:S02]  /*38f0*/  LOP3.LUT P3, RZ, R6, 0x1, RZ, 0xc0, !PT ;  /* 0x0000000106ff7812 */ /* 0x002fc4000786c0ff */
[----:B------:R-:W-:-:S04]  /*3900*/  SEL R4, RZ, 0x1, P1 ;  /* 0x00000001ff047807 */ /* 0x000fc80000800000 */
[----:B------:R-:W-:Y:S02]  /*3910*/  LOP3.LUT R9, R9, R4, RZ, 0x3c, !PT ;  /* 0x0000000409097212 */ /* 0x000fe400078e3cff */
[----:B--2---:R-:W-:-:S04]  /*3920*/  SEL R0, RZ, 0x1, P0 ;  /* 0x00000001ff007807 */ /* 0x004fc80000000000 */
[----:B------:R-:W-:Y:S01]  /*3930*/  LOP3.LUT R8, R8, R0, RZ, 0x3c, !PT ;  /* 0x0000000008087212 */ /* 0x000fe200078e3cff */
[----:B------:R-:W-:Y:S06]  /*3940*/  @P3 BRA `(.L_x_71) ;  /* 0xfffffffc002c3947 */ /* 0x000fec000383ffff */
[----:B------:R-:W-:Y:S01]  /*3950*/  ULEA UR5, UR6, UR37, 0x3 ;  /* 0x0000002506057291 */ /* 0x000fe2000f8e18ff */
[----:B------:R-:W-:-:S08]  /*3960*/  SHF.L.U32 R2, R12, 0x1f, RZ ;  /* 0x0000001f0c027819 */ /* 0x000fd000000006ff */
[----:B------:R-:W1:Y:S02]  /*3970*/  SYNCS.PHASECHK.TRANS64 P0, [UR5+0x1b0], R2 ;  /* 0x0001b002ff0075a7 */ /* 0x000e640008001005 */
[----:B-1----:R-:W-:Y:S05]  /*3980*/  @P0 BRA `(.L_x_72) ;  /* 0x0000000000080947 */ /* 0x002fea0003800000 */
[----:B------:R-:W1:Y:S02]  /*3990*/  SYNCS.PHASECHK.TRANS64.TRYWAIT P0, [UR5+0x1b0], R2 ;  /* 0x0001b002ff0075a7 */ /* 0x000e640008001105 */
[----:B-1----:R-:W-:Y:S05]  /*39a0*/  @!P0 BRA `(.L_x_73) ;  /* 0x0000004800288947 */ /* 0x002fea0003800000 */
.L_x_72:
[----:B------:R-:W-:-:S04]  /*39b0*/  UIADD3 UR4, UPT, UPT, UR6, 0x1, URZ ;  /* 0x0000000106047890 */ /* 0x000fc8000fffe0ff */
[----:B------:R-:W-:-:S04]  /*39c0*/  UISETP.NE.AND UP0, UPT, UR4, 0x2, UPT ;  /* 0x000000020400788c */ /* 0x000fc8000bf05270 */
[----:B------:R-:W-:Y:S02]  /*39d0*/  USEL UR7, URZ, 0x1, UP0 ;  /* 0x00000001ff077887 */ /* 0x000fe40008000000 */
[----:B------:R-:W-:-:S04]  /*39e0*/  USEL UR4, UR4, URZ, UP0 ;  /* 0x000000ff04047287 */ /* 0x000fc80008000000 */
[----:B------:R-:W-:Y:S01]  /*39f0*/  ULEA UR4, UR4, UR37, 0x3 ;  /* 0x0000002504047291 */ /* 0x000fe2000f8e18ff */
[----:B-1----:R-:W-:-:S04]  /*3a00*/  LOP3.LUT R2, R12, UR7, RZ, 0x3c, !PT ;  /* 0x000000070c027c12 */ /* 0x002fc8000f8e3cff */
[----:B------:R-:W-:-:S04]  /*3a10*/  SHF.L.U32 R0, R2, 0x1f, RZ ;  /* 0x0000001f02007819 */ /* 0x000fc800000006ff */
[----:B------:R-:W1:Y:S02]  /*3a20*/  SYNCS.PHASECHK.TRANS64 P0, [UR4+0x1b0], R0 ;  /* 0x0001b000ff0075a7 */ /* 0x000e640008001004 */
[----:B-1----:R-:W-:Y:S05]  /*3a30*/  @P0 EXIT ;  /* 0x000000000000094d */ /* 0x002fea0003800000 */
[----:B------:R-:W-:Y:S02]  /*3a40*/  SHF.L.U32 R2, R2, 0x1f, RZ ;  /* 0x0000001f02027819 */ /* 0x000fe400000006ff */
[----:B------:R-:W-:-:S07]  /*3a50*/  MOV R0, UR4 ;  /* 0x0000000400007c02 */ /* 0x000fce0008000f00 */
.L_x_74:
[----:B-1----:R1:W2:Y:S02]  /*3a60*/  SYNCS.PHASECHK.TRANS64.TRYWAIT P0, [R0+URZ+0x1b0], R2 ;  /* 0x0001b002000075a7 */ /* 0x0022a400080011ff */
[----:B--2---:R-:W-:Y:S05]  /*3a70*/  @!P0 NANOSLEEP.SYNCS 0x989680 ;  /* 0x009896800000895d */ /* 0x004fea0003900000 */
[----:B------:R-:W2:Y:S02]  /*3a80*/  @!P0 SYNCS.PHASECHK.TRANS64 P0, [R0+URZ+0x1b0], R2 ;  /* 0x0001b002000085a7 */ /* 0x000ea400080010ff */
[----:B--2---:R-:W-:Y:S05]  /*3a90*/  @P0 EXIT ;  /* 0x000000000000094d */ /* 0x004fea0003800000 */
[----:B------:R-:W-:Y:S05]  /*3aa0*/  BRA `(.L_x_74) ;  /* 0xfffffffc00ec7947 */ /* 0x000fea000383ffff */
.L_x_67:
[----:B------:R-:W-:Y:S05]  /*3ab0*/  BRA.U UP4, `(.L_x_75) ;  /* 0x0000001104a07547 */ /* 0x000fea000b800000 */
[----:B------:R-:W-:Y:S01]  /*3ac0*/  UMOV UR6, 0x40 ;  /* 0x0000004000067882 */ /* 0x000fe20000000000 */
[----:B------:R-:W-:Y:S01]  /*3ad0*/  NOP ;  /* 0x0000000000007918 */ /* 0x000fe20000000000 */
[----:B------:R-:W-:Y:S01]  /*3ae0*/  ULEA UR6, UR37, UR6, 0x18 ;  /* 0x0000000625067291 */ /* 0x000fe2000f8ec0ff */
[----:B------:R-:W-:Y:S02]  /*3af0*/  UMOV UR7, 0x400 ;  /* 0x0000040000077882 */ /* 0x000fe40000000000 */
[----:B------:R-:W-:-:S06]  /*3b00*/  ULEA UR37, UR37, UR7, 0x18 ;  /* 0x0000000725257291 */ /* 0x000fcc000f8ec0ff */
[----:B------:R-:W1:Y:S02]  /*3b10*/  LDS.U8 R2, [UR6+0x1c] ;  /* 0x00001c06ff027984 */ /* 0x000e640008000000 */
[----:B-1----:R-:W-:-:S13]  /*3b20*/  ISETP.NE.AND P0, PT, R2, RZ, PT ;  /* 0x000000ff0200720c */ /* 0x002fda0003f05270 */
[----:B------:R-:W-:Y:S05]  /*3b30*/  @P0 BRA `(.L_x_76) ;  /* 0x0000000400080947 */ /* 0x000fea0003800000 */
[----:B------:R-:W-:Y:S02]  /*3b40*/  UISETP.NE.U32.AND UP0, UPT, UR5, 0x1, UPT ;  /* 0x000000010500788c */ /* 0x000fe4000bf05070 */
[----:B------:R-:W-:-:S07]  /*3b50*/  UIADD3 UR8, UPT, UPT, UR6, 0x8, URZ ;  /* 0x0000000806087890 */ /* 0x000fce000fffe0ff */
[----:B------:R-:W-:Y:S05]  /*3b60*/  BRA.U !UP0, `(.L_x_77) ;  /* 0x00000001089c7547 */ /* 0x000fea000b800000 */
[----:B------:R-:W-:Y:S01]  /*3b70*/  ELECT P0, URZ, PT ;  /* 0x0000000000ff782f */ /* 0x000fe20003800000 */
[----:B------:R-:W-:-:S12]  /*3b80*/  BSSY B0, `(.L_x_77) ;  /* 0x0000025000007945 */ /* 0x000fd80003800000 */
[----:B------:R-:W-:Y:S05]  /*3b90*/  @!P0 BRA `(.L_x_78) ;  /* 0x00000000008c8947 */ /* 0x000fea0003800000 */
[----:B------:R-:W-:-:S05]  /*3ba0*/  UMOV UR7, 0x10 ;  /* 0x0000001000077882 */ /* 0x000fca0000000000 */
[----:B------:R-:W-:Y:S04]  /*3bb0*/  DEPBAR.LE SB1, 0x36 ;  /* 0x00009d800000791a */ /* 0x000fe80000000000 */
[----:B------:R-:W1:Y:S02]  /*3bc0*/  UTCATOMSWS.2CTA.FIND_AND_SET.ALIGN UP1, UR7, UR7 ;  /* 0x00000007000775e3 */ /* 0x000e640008220800 */
[----:B-1----:R-:W-:Y:S01]  /*3bd0*/  MOV R10, UR7 ;  /* 0x00000007000a7c02 */ /* 0x002fe20008000f00 */
[----:B------:R-:W-:Y:S06]  /*3be0*/  BRA.U UP1, `(.L_x_79) ;  /* 0x0000000101187547 */ /* 0x000fec000b800000 */
.L_x_80:
[----:B------:R-:W-:Y:S05]  /*3bf0*/  NANOSLEEP 0x64 ;  /* 0x000000640000795d */ /* 0x000fea0003800000 */
[----:B------:R-:W-:-:S05]  /*3c00*/  UMOV UR7, 0x10 ;  /* 0x0000001000077882 */ /* 0x000fca0000000000 */
[----:B------:R-:W-:Y:S04]  /*3c10*/  DEPBAR.LE SB1, 0x36 ;  /* 0x00009d800000791a */ /* 0x000fe80000000000 */
[----:B------:R-:W1:Y:S02]  /*3c20*/  UTCATOMSWS.2CTA.FIND_AND_SET.ALIGN UP1, UR7, UR7 ;  /* 0x00000007000775e3 */ /* 0x000e640008220800 */
[----:B-1----:R-:W-:Y:S01]  /*3c30*/  MOV R10, UR7 ;  /* 0x00000007000a7c02 */ /* 0x002fe20008000f00 */
[----:B------:R-:W-:Y:S05]  /*3c40*/  BRA.U !UP1, `(.L_x_80) ;  /* 0xfffffffd09e87547 */ /* 0x000fea000b83ffff */
.L_x_79:
[----:B------:R-:W1:Y:S01]  /*3c50*/  LDS R5, [UR6+0x10] ;  /* 0x00001006ff057984 */ /* 0x000e620008000800 */
[----:B------:R-:W-:Y:S01]  /*3c60*/  IMAD.U32 R3, RZ, RZ, UR37 ;  /* 0x00000025ff037e24 */ /* 0x000fe2000f8e00ff */
[----:B------:R-:W-:-:S03]  /*3c70*/  MOV R2, UR4 ;  /* 0x0000000400027c02 */ /* 0x000fc60008000f00 */
[----:B------:R-:W-:Y:S01]  /*3c80*/  VIADD R3, R3, 0x250 ;  /* 0x0000025003037836 */ /* 0x000fe20000000000 */
[----:B-1----:R-:W-:-:S04]  /*3c90*/  SHF.L.U32 R5, R5, 0x1f, RZ ;  /* 0x0000001f05057819 */ /* 0x002fc800000006ff */
[----:B------:R-:W1:Y:S02]  /*3ca0*/  SYNCS.PHASECHK.TRANS64.TRYWAIT P0, [UR6+0x8], R5 ;  /* 0x00000805ff0075a7 */ /* 0x000e640008001106 */
[----:B-1----:R-:W-:Y:S05]  /*3cb0*/  @P0 BRA `(.L_x_81) ;  /* 0x0000000000080947 */ /* 0x002fea0003800000 */
[----:B------:R-:W1:Y:S02]  /*3cc0*/  SYNCS.PHASECHK.TRANS64.TRYWAIT P0, [UR6+0x8], R5 ;  /* 0x00000805ff0075a7 */ /* 0x000e640008001106 */
[----:B-1----:R-:W-:Y:S05]  /*3cd0*/  @!P0 BRA `(.L_x_82) ;  /* 0x0000004400748947 */ /* 0x002fea0003800000 */
.L_x_81:
[----:B-1----:R-:W-:Y:S01]  /*3ce0*/  HFMA2 R4, -RZ, RZ, 0, 5.9604644775390625e-08 ;  /* 0x00000001ff047431 */ /* 0x002fe200000001ff */
[----:B------:R-:W-:Y:S01]  /*3cf0*/  UPRMT UR7, UR4, 0x654, UR8 ;  /* 0x0000065404077896 */ /* 0x000fe20008000008 */
[----:B------:R-:W-:Y:S01]  /*3d00*/  IMAD.MOV.U32 R7, RZ, RZ, 0xffff ;  /* 0x0000ffffff077424 */ /* 0x000fe200078e00ff */
[----:B------:R-:W-:Y:S01]  /*3d10*/  PRMT R2, R2, 0x654, R3 ;  /* 0x0000065402027816 */ /* 0x000fe20000000003 */
[----:B------:R-:W-:Y:S02]  /*3d20*/  IMAD.MOV.U32 R5, RZ, RZ, 0x4 ;  /* 0x00000004ff057424 */ /* 0x000fe400078e00ff */
[----:B------:R-:W-:Y:S01]  /*3d30*/  IMAD.SHL.U32 R9, R10, 0x20, RZ ;  /* 0x000000200a097824 */ /* 0x000fe200078e00ff */
[----:B------:R-:W-:Y:S02]  /*3d40*/  MOV R3, UR7 ;  /* 0x0000000700037c02 */ /* 0x000fe40008000f00 */
[-C--:B------:R-:W-:Y:S01]  /*3d50*/  SHF.L.U32 R7, R7, R10.reuse, RZ ;  /* 0x0000000a07077219 */ /* 0x080fe200000006ff */
[----:B------:R1:W-:Y:S01]  /*3d60*/  SYNCS.ARRIVE.TRANS64.RED RZ, [UR7], R5 ;  /* 0x00000005ffff79a7 */ /* 0x0003e20008000407 */
[----:B------:R-:W-:Y:S01]  /*3d70*/  SHF.L.U32 R6, R4, R10, RZ ;  /* 0x0000000a04067219 */ /* 0x000fe200000006ff */
[----:B------:R1:W-:Y:S04]  /*3d80*/  STS [UR37+0x250], R9 ;  /* 0x00025009ff007988 */ /* 0x0003e80008000825 */
[----:B------:R1:W-:Y:S04]  /*3d90*/  STAS [R2.64], R10 ;  /* 0x0000000a02007dbd */ /* 0x0003e8000c0008ff */
[----:B------:R1:W-:Y:S04]  /*3da0*/  ATOMS.OR RZ, [UR6+0x14], R7 ;  /* 0x00001407ffff798c */ /* 0x0003e8000b000006 */
[----:B------:R1:W-:Y:S04]  /*3db0*/  ATOMS.OR RZ, [UR6+0x18], R6 ;  /* 0x00001806ffff798c */ /* 0x0003e8000b000006 */
[----:B------:R1:W-:Y:S02]  /*3dc0*/  ATOMS.XOR RZ, [UR6+0x10], R4 ;  /* 0x00001004ffff798c */ /* 0x0003e4000b800006 */
.L_x_78:
[----:B------:R-:W-:Y:S05]  /*3dd0*/  BSYNC B0 ;  /* 0x0000000000007941 */ /* 0x000fea0003800000 */
.L_x_77:
[----:B------:R-:W-:Y:S05]  /*3de0*/  BRA.U UP0, `(.L_x_83) ;  /* 0x00000001006c7547 */ /* 0x000fea000b800000 */
[----:B------:R-:W-:-:S03]  /*3df0*/  UMOV UR7, 0xffffffff ;  /* 0xffffffff00077882 */ /* 0x000fc60000000000 */
[----:B------:R-:W-:Y:S05]  /*3e00*/  BRA.DIV UR7, `(.L_x_84) ;  /* 0x0000004607407947 */ /* 0x000fea000b800000 */
[----:B------:R-:W-:-:S13]  /*3e10*/  ELECT P6, URZ, PT ;  /* 0x0000000000ff782f */ /* 0x000fda00038c0000 */
.L_x_195:
[----:B------:R-:W-:Y:S05]  /*3e20*/  @!P6 BRA `(.L_x_83) ;  /* 0x00000000005ce947 */ /* 0x000fea0003800000 */
[----:B-1----:R-:W1:Y:S02]  /*3e30*/  LDS R3, [UR6+0x10] ;  /* 0x00001006ff037984 */ /* 0x002e640008000800 */
[----:B-1----:R-:W-:-:S04]  /*3e40*/  SHF.L.U32 R3, R3, 0x1f, RZ ;  /* 0x0000001f03037819 */ /* 0x002fc800000006ff */
[----:B------:R-:W1:Y:S02]  /*3e50*/  SYNCS.PHASECHK.TRANS64.TRYWAIT P0, [UR6+0x8], R3 ;  /* 0x00000803ff0075a7 */ /* 0x000e640008001106 */
[----:B-1----:R-:W-:Y:S05]  /*3e60*/  @P0 BRA `(.L_x_85) ;  /* 0x0000000000080947 */ /* 0x002fea0003800000 */
[----:B------:R-:W1:Y:S02]  /*3e70*/  SYNCS.PHASECHK.TRANS64.TRYWAIT P0, [UR6+0x8], R3 ;  /* 0x00000803ff0075a7 */ /* 0x000e640008001106 */
[----:B-1----:R-:W-:Y:S05]  /*3e80*/  @!P0 BRA `(.L_x_86) ;  /* 0x0000004400408947 */ /* 0x002fea0003800000 */
.L_x_85:
[----:B------:R-:W2:Y:S01]  /*3e90*/  LDS R5, [UR37+0x250] ;  /* 0x00025025ff057984 */ /* 0x000ea20008000800 */
[----:B-1----:R-:W-:Y:S02]  /*3ea0*/  HFMA2 R2, -RZ, RZ, 0, 5.9604644775390625e-08 ;  /* 0x00000001ff027431 */ /* 0x002fe400000001ff */
[----:B------:R-:W-:Y:S01]  /*3eb0*/  IMAD.MOV.U32 R3, RZ, RZ, 0xffff ;  /* 0x0000ffffff037424 */ /* 0x000fe200078e00ff */
[----:B------:R-:W-:Y:S01]  /*3ec0*/  UPRMT UR7, UR4, 0x654, UR8 ;  /* 0x0000065404077896 */ /* 0x000fe20008000008 */
[----:B--2---:R-:W-:-:S03]  /*3ed0*/  IMAD.SHL.U32 R4, R5, 0x20, RZ ;  /* 0x0000002005047824 */ /* 0x004fc600078e00ff */
[-C--:B------:R-:W-:Y:S02]  /*3ee0*/  SHF.L.U32 R3, R3, R5.reuse, RZ ;  /* 0x0000000503037219 */ /* 0x080fe400000006ff */
[----:B------:R-:W-:Y:S01]  /*3ef0*/  SHF.L.U32 R5, R2, R5, RZ ;  /* 0x0000000502057219 */ /* 0x000fe200000006ff */
[----:B------:R2:W-:Y:S04]  /*3f00*/  STS [UR37+0x250], R4 ;  /* 0x00025004ff007988 */ /* 0x0005e80008000825 */
[----:B------:R2:W-:Y:S04]  /*3f10*/  ATOMS.OR RZ, [UR6+0x14], R3 ;  /* 0x00001403ffff798c */ /* 0x0005e8000b000006 */
[----:B------:R2:W-:Y:S01]  /*3f20*/  ATOMS.OR RZ, [UR6+0x18], R5 ;  /* 0x00001805ffff798c */ /* 0x0005e2000b000006 */
[----:B------:R-:W-:Y:S03]  /*3f30*/  SYNCS.ARRIVE.TRANS64.RED.A1T0 RZ, [UR7], RZ ;  /* 0x000000ffffff79a7 */ /* 0x000fe60008100407 */
[----:B------:R2:W-:Y:S01]  /*3f40*/  ATOMS.XOR RZ, [UR6+0x10], R2 ;  /* 0x00001002ffff798c */ /* 0x0005e2000b800006 */
[----:B------:R-:W-:Y:S05]  /*3f50*/  BRA `(.L_x_83) ;  /* 0x0000000000107947 */ /* 0x000fea0003800000 */
.L_x_76:
[----:B------:R-:W-:-:S05]  /*3f60*/  MOV R2, 0xffffffff ;  /* 0xffffffff00027802 */ /* 0x000fca0000000f00 */
[----:B------:R1:W-:Y:S02]  /*3f70*/  STS [UR37+0x250], R2 ;  /* 0x00025002ff007988 */ /* 0x0003e40008000825 */
[----:B-1----:R-:W-:Y:S02]  /*3f80*/  MOV R2, 0x3fa0 ;  /* 0x00003fa000027802 */ /* 0x002fe40000000f00 */
[----:B-----5:R-:W-:Y:S05]  /*3f90*/  CALL.REL.NOINC `($__internal_1_$__cuda_sm10x_tcgen05_guardrail_trap_phase_invalid_during_alloc) ;  /* 0x00000048005c7944 */ /* 0x020fea0003c00000 */
.L_x_83:
[----:B------:R-:W-:Y:S05]  /*3fa0*/  WARPSYNC.ALL ;  /* 0x0000000000007948 */ /* 0x000fea0003800000 */
[----:B------:R-:W3:Y:S01]  /*3fb0*/  S2UR UR8, SR_CgaCtaId ;  /* 0x00000000000879c3 */ /* 0x000ee20000008800 */
[----:B------:R-:W-:Y:S01]  /*3fc0*/  UMOV UR6, 0x400 ;  /* 0x0000040000067882 */ /* 0x000fe20000000000 */
[----:B------:R-:W-:-:S06]  /*3fd0*/  NOP ;  /* 0x0000000000007918 */ /* 0x000fcc0000000000 */
[----:B------:R-:W-:Y:S06]  /*3fe0*/  BAR.ARV 0x6, 0xa0 ;  /* 0x0182800000007b1d */ /* 0x000fec0000002000 */
[----:B------:R-:W-:Y:S01]  /*3ff0*/  LOP3.LUT R0, R0, 0xffff, RZ, 0xc0, !PT ;  /* 0x0000ffff00007812 */ /* 0x000fe200078ec0ff */
[----:B-1----:R-:W-:Y:S01]  /*4000*/  IMAD.MOV.U32 R9, RZ, RZ, 0x1 ;  /* 0x00000001ff097424 */ /* 0x002fe200078e00ff */
[----:B------:R-:W-:Y:S01]  /*4010*/  LOP3.LUT R8, R8, 0xffff, RZ, 0xc0, !PT ;  /* 0x0000ffff08087812 */ /* 0x000fe200078ec0ff */
[----:B------:R-:W-:Y:S01]  /*4020*/  UMOV UR22, URZ ;  /* 0x000000ff00167c82 */ /* 0x000fe20008000000 */
[----:B------:R-:W-:Y:S01]  /*4030*/  R2UR UR12, R0 ;  /* 0x00000000000c72ca */ /* 0x000fe200000e0000 */
[----:B------:R-:W-:Y:S01]  /*4040*/  UMOV UR21, URZ ;  /* 0x000000ff00157c82 */ /* 0x000fe20008000000 */
[----:B------:R-:W-:Y:S01]  /*4050*/  R2UR UR13, R8 ;  /* 0x00000000080d72ca */ /* 0x000fe200000e0000 */
[----:B------:R-:W-:Y:S01]  /*4060*/  IMAD.MOV.U32 R8, RZ, RZ, RZ ;  /* 0x000000ffff087224 */ /* 0x000fe200078e00ff */
[----:B------:R-:W-:Y:S01]  /*4070*/  UMOV UR20, URZ ;  /* 0x000000ff00147c82 */ /* 0x000fe20008000000 */
[----:B------:R-:W-:-:S02]  /*4080*/  UISETP.NE.AND UP2, UPT, UR5, URZ, UPT ;  /* 0x000000ff0500728c */ /* 0x000fc4000bf45270 */
[----:B---3--:R-:W-:Y:S01]  /*4090*/  ULEA UR8, UR8, UR6, 0x18 ;  /* 0x0000000608087291 */ /* 0x008fe2000f8ec0ff */
[----:B------:R-:W1:Y:S03]  /*40a0*/  LDCU UR6, c[0x0][0x38c] ;  /* 0x00007180ff0677ac */ /* 0x000e660008000800 */
[----:B------:R-:W-:Y:S02]  /*40b0*/  UIADD3 UR14, UPT, UPT, UR8, 0x4600, URZ ;  /* 0x00004600080e7890 */ /* 0x000fe4000fffe0ff */
[----:B------:R-:W-:-:S03]  /*40c0*/  UIADD3 UR15, UPT, UPT, UR8, 0x32600, URZ ;  /* 0x00032600080f7890 */ /* 0x000fc6000fffe0ff */
[----:B--2---:R-:W2:Y:S01]  /*40d0*/  LDS R2, [UR8+0x250] ;  /* 0x00025008ff027984 */ /* 0x004ea20008000800 */
[----:B------:R-:W-:Y:S02]  /*40e0*/  USHF.R.U32.HI UR14, URZ, 0x4, UR14 ;  /* 0x00000004ff0e7899 */ /* 0x000fe4000801160e */
[----:B------:R-:W-:Y:S02]  /*40f0*/  USHF.R.U32.HI UR15, URZ, 0x4, UR15 ;  /* 0x00000004ff0f7899 */ /* 0x000fe4000801160f */
[----:B------:R-:W-:Y:S02]  /*4100*/  ULOP3.LUT UR14, UR14, 0x3fff, URZ, 0xc0, !UPT ;  /* 0x00003fff0e0e7892 */ /* 0x000fe4000f8ec0ff */
[----:B------:R-:W-:Y:S02]  /*4110*/  ULOP3.LUT UR15, UR15, 0x3fff, URZ, 0xc0, !UPT ;  /* 0x00003fff0f0f7892 */ /* 0x000fe4000f8ec0ff */
[----:B------:R-:W-:Y:S02]  /*4120*/  ULOP3.LUT UR14, UR14, 0x10000, URZ, 0xfc, !UPT ;  /* 0x000100000e0e7892 */ /* 0x000fe4000f8efcff */
[----:B-1----:R-:W-:-:S02]  /*4130*/  UIADD3 UR6, UPT, UPT, UR6, 0x1f, URZ ;  /* 0x0000001f06067890 */ /* 0x002fc4000fffe0ff */
[----:B------:R-:W-:Y:S02]  /*4140*/  ULOP3.LUT UR15, UR15, 0x10000, URZ, 0xfc, !UPT ;  /* 0x000100000f0f7892 */ /* 0x000fe4000f8efcff */
[----:B------:R-:W-:Y:S01]  /*4150*/  USHF.R.S32.HI UR7, URZ, 0x1f, UR6 ;  /* 0x0000001fff077899 */ /* 0x000fe20008011406 */
[----:B------:R-:W-:Y:S01]  /*4160*/  UMOV UR28, 0x0 ;  /* 0x00000000001c7882 */ /* 0x000fe20000000000 */
[----:B------:R-:W-:Y:S02]  /*4170*/  UMOV UR29, 0x10080490 ;  /* 0x10080490001d7882 */ /* 0x000fe40000000000 */
[----:B------:R-:W-:Y:S01]  /*4180*/  ULEA.HI UR7, UR7, UR6, URZ, 0x5 ;  /* 0x0000000607077291 */ /* 0x000fe2000f8f28ff */
[----:B------:R-:W-:Y:S01]  /*4190*/  UMOV UR26, 0x0 ;  /* 0x00000000001a7882 */ /* 0x000fe20000000000 */
[----:B------:R-:W-:Y:S02]  /*41a0*/  UMOV UR27, 0x10080490 ;  /* 0x10080490001b7882 */ /* 0x000fe40000000000 */
[----:B------:R-:W-:-:S04]  /*41b0*/  USHF.R.S32.HI UR7, URZ, 0x5, UR7 ;  /* 0x00000005ff077899 */ /* 0x000fc80008011407 */
[----:B------:R-:W-:-:S04]  /*41c0*/  UISETP.LT.AND UP0, UPT, UR7, 0x1, UPT ;  /* 0x000000010700788c */ /* 0x000fc8000bf01270 */
[----:B------:R-:W-:Y:S01]  /*41d0*/  USEL UR23, UR7, 0x1, !UP0 ;  /* 0x0000000107177887 */ /* 0x000fe2000c000000 */
[----:B--2---:R-:W-:Y:S02]  /*41e0*/  R2UR UR24, R2 ;  /* 0x00000000021872ca */ /* 0x004fe400000e0000 */
[----:B------:R-:W-:-:S13]  /*41f0*/  CS2R R2, SRZ ;  /* 0x0000000000027805 */ /* 0x000fda000001ff00 */
.L_x_94:
[C---:B------:R-:W-:Y:S02]  /*4200*/  LEA R0, R8.reuse, UR8, 0x3 ;  /* 0x0000000808007c11 */ /* 0x040fe4000f8e18ff */
[----:B------:R-:W-:Y:S02]  /*4210*/  SHF.L.U32 R4, R3, 0x1f, RZ ;  /* 0x0000001f03047819 */ /* 0x000fe400000006ff */
[----:B------:R-:W-:Y:S02]  /*4220*/  LEA R5, R8, UR8, 0x4 ;  /* 0x0000000808057c11 */ /* 0x000fe4000f8e20ff */
[----:B------:R-:W1:Y:S02]  /*4230*/  SYNCS.PHASECHK.TRANS64.TRYWAIT P0, [R0+URZ+0x1a0], R4 ;  /* 0x0001a004000075a7 */ /* 0x000e6400080011ff */
[----:B-1-34-:R-:W-:Y:S05]  /*4240*/  @!P0 BRA `(.L_x_87) ;  /* 0x0000004000688947 */ /* 0x01afea0003800000 */
.L_x_196:
[----:B-1----:R-:W1:Y:S01]  /*4250*/  LDS.128 R4, [R5+0x230] ;  /* 0x0002300005047984 */ /* 0x002e620000000c00 */
[----:B------:R-:W-:Y:S02]  /*4260*/  VIADD R0, R0, 0x1b0 ;  /* 0x000001b000007836 */ /* 0x000fe40000000000 */
[----:B------:R-:W-:Y:S01]  /*4270*/  VIADD R8, R8, 0x1 ;  /* 0x0000000108087836 */ /* 0x000fe20000000000 */
[----:B------:R-:W-:Y:S01]  /*4280*/  @!PT LDS RZ, [RZ] ;  /* 0x00000000fffff984 */ /* 0x000fe20000000800 */
[----:B------:R-:W-:Y:S01]  /*4290*/  @!PT LDS RZ, [RZ] ;  /* 0x00000000fffff984 */ /* 0x000fe20000000800 */
[----:B------:R-:W-:Y:S01]  /*42a0*/  @!PT LDS RZ, [RZ] ;  /* 0x00000000fffff984 */ /* 0x000fe20000000800 */
[----:B------:R-:W-:Y:S01]  /*42b0*/  @!PT LDS RZ, [RZ] ;  /* 0x00000000fffff984 */ /* 0x000fe20000000800 */
[----:B------:R2:W-:Y:S06]  /*42c0*/  MEMBAR.ALL.CTA ;  /* 0x0000000000007992 */ /* 0x0005ec0000008000 */
[----:B--2---:R-:W2:Y:S01]  /*42d0*/  FENCE.VIEW.ASYNC.S ;  /* 0x00000000000073c6 */ /* 0x004ea20000000000 */
[----:B------:R-:W-:-:S04]  /*42e0*/  PRMT R0, RZ, 0x654, R0 ;  /* 0x00000654ff007816 */ /* 0x000fc80000000000 */
[----:B--2---:R2:W-:Y:S01]  /*42f0*/  SYNCS.ARRIVE.TRANS64.RED.A1T0 RZ, [R0+URZ], RZ ;  /* 0x000000ff00ff79a7 */ /* 0x0045e200081004ff */
[----:B-1----:R-:W-:Y:S01]  /*4300*/  LOP3.LUT P1, RZ, R6, 0x1, RZ, 0xc0, !PT ;  /* 0x0000000106ff7812 */ /* 0x002fe2000782c0ff */
[----:B--2---:R-:W-:-:S12]  /*4310*/  BRA.U UP2, `(.L_x_88) ;  /* 0x0000000102e07547 */ /* 0x004fd8000b800000 */
[----:B------:R-:W1:Y:S01]  /*4320*/  LDCU UR6, c[0x0][0x38c] ;  /* 0x00007180ff0677ac */ /* 0x000e620008000800 */
[----:B------:R-:W-:Y:S02]  /*4330*/  PLOP3.LUT P2, PT, PT, PT, PT, 0x80, 0x8 ;  /* 0x000000000008781c */ /* 0x000fe40003f4f070 */
[----:B------:R-:W-:Y:S01]  /*4340*/  SHF.L.U32 R4, R9, 0x1f, RZ ;  /* 0x0000001f09047819 */ /* 0x000fe200000006ff */
[----:B------:R-:W-:Y:S02]  /*4350*/  ULEA UR10, UR22, UR8, 0x3 ;  /* 0x00000008160a7291 */ /* 0x000fe4000f8e18ff */
[----:B------:R-:W-:Y:S02]  /*4360*/  ULEA UR11, UR22, UR24, 0x5 ;  /* 0x00000018160b7291 */ /* 0x000fe4000f8e28ff */
[----:B-1----:R-:W-:-:S06]  /*4370*/  UISETP.GE.AND UP0, UPT, UR6, 0x1, UPT ;  /* 0x000000010600788c */ /* 0x002fcc000bf06270 */
[----:B------:R-:W-:-:S05]  /*4380*/  PLOP3.LUT P0, PT, PT, PT, UP0, 0x80, 0x8 ;  /* 0x000000000008781c */ /* 0x000fca0003f0f008 */
[----:B------:R-:W-:-:S08]  /*4390*/  @UP0 ULEA UR6, UR21, UR8, 0x3 ;  /* 0x0000000815060291 */ /* 0x000fd0000f8e18ff */
[----:B------:R-:W-:-:S04]  /*43a0*/  @P0 SHF.L.U32 R0, R2, 0x1f, RZ ;  /* 0x0000001f02000819 */ /* 0x000fc800000006ff */
[----:B------:R1:W2:Y:S01]  /*43b0*/  @P0 SYNCS.PHASECHK.TRANS64.TRYWAIT P2, [UR6], R0 ;  /* 0x00000000ff0005a7 */ /* 0x0002a20008041106 */
[----:B------:R-:W3:Y:S02]  /*43c0*/  SYNCS.PHASECHK.TRANS64.TRYWAIT P0, [UR10+0x1e0], R4 ;  /* 0x0001e004ff0075a7 */ /* 0x000ee4000800110a */
[----:B-123--:R-:W-:Y:S05]  /*43d0*/  @!P0 BRA `(.L_x_89) ;  /* 0x0000004000188947 */ /* 0x00efea0003800000 */
.L_x_198:
[----:B------:R-:W-:Y:S01]  /*43e0*/  UMOV UR19, UR20 ;  /* 0x0000001400137c82 */ /* 0x000fe20008000000 */
[----:B------:R-:W-:Y:S05]  /*43f0*/  BRA.U !UP0, `(.L_x_90) ;  /* 0x0000000108987547 */ /* 0x000fea000b800000 */
[----:B------:R-:W-:Y:S02]  /*4400*/  UIADD3 UR19, UPT, UPT, UR23, UR20, URZ ;  /* 0x0000001417137290 */ /* 0x000fe4000fffe0ff */
[----:B------:R-:W-:Y:S01]  /*4410*/  UPLOP3.LUT UP3, UPT, UPT, UPT, UPT, 0x40, 0x4 ;  /* 0x000000000004789c */ /* 0x000fe20003f6e870 */
[----:B------:R-:W-:Y:S01]  /*4420*/  UMOV UR18, UR7 ;  /* 0x0000000700127c82 */ /* 0x000fe20008000000 */
[----:B------:R-:W-:-:S09]  /*4430*/  UMOV UR17, UR21 ;  /* 0x0000001500117c82 */ /* 0x000fd20008000000 */
.L_x_93:
[----:B--2---:R-:W-:Y:S01]  /*4440*/  ULEA UR9, UR17, UR8, 0x3 ;  /* 0x0000000811097291 */ /* 0x004fe2000f8e18ff */
[----:B---3--:R-:W-:Y:S11]  /*4450*/  @P2 BRA `(.L_x_91) ;  /* 0x00000000000c2947 */ /* 0x008ff60003800000 */
[----:B-1----:R-:W-:Y:S04]  /*4460*/  SHF.L.U32 R4, R2, 0x1f, RZ ;  /* 0x0000001f02047819 */ /* 0x002fe800000006ff */
[----:B------:R-:W1:Y:S02]  /*4470*/  SYNCS.PHASECHK.TRANS64.TRYWAIT P0, [UR9], R4 ;  /* 0x00000004ff0075a7 */ /* 0x000e640008001109 */
[----:B-1----:R-:W-:Y:S05]  /*4480*/  @!P0 BRA `(.L_x_92) ;  /* 0x0000004000048947 */ /* 0x002fea0003800000 */
.L_x_91:
[----:B------:R-:W-:Y:S01]  /*4490*/  UISETP.NE.AND UP0, UPT, UR18, 0x1, UPT ;  /* 0x000000011200788c */ /* 0x000fe2000bf05270 */
[----:B------:R-:W-:Y:S01]  /*44a0*/  PLOP3.LUT P2, PT, PT, PT, PT, 0x80, 0x8 ;  /* 0x000000000008781c */ /* 0x000fe20003f4f070 */
[----:B------:R-:W-:Y:S02]  /*44b0*/  UIADD3 UR21, UPT, UPT, UR17, 0x1, URZ ;  /* 0x0000000111157890 */ /* 0x000fe4000fffe0ff */
[----:B------:R-:W-:Y:S02]  /*44c0*/  ULEA UR30, UR17, UR15, 0x6 ;  /* 0x0000000f111e7291 */ /* 0x000fe4000f8e30ff */
[----:B------:R-:W-:Y:S01]  /*44d0*/  UISETP.NE.AND UP1, UPT, UR21, 0x17, UPT ;  /* 0x000000171500788c */ /* 0x000fe2000bf25270 */
[----:B------:R-:W-:Y:S01]  /*44e0*/  PLOP3.LUT P0, PT, PT, PT, UP0, 0x80, 0x8 ;  /* 0x000000000008781c */ /* 0x000fe20003f0f008 */
[----:B------:R-:W-:Y:S02]  /*44f0*/  ULEA UR32, UR17, UR14, 0x9 ;  /* 0x0000000e11207291 */ /* 0x000fe4000f8e48ff */
[----:B------:R-:W-:Y:S02]  /*4500*/  USEL UR16, URZ, 0x1, UP1 ;  /* 0x00000001ff107887 */ /* 0x000fe40008800000 */
[----:B------:R-:W-:Y:S02]  /*4510*/  USEL UR21, UR21, URZ, UP1 ;  /* 0x000000ff15157287 */ /* 0x000fe40008800000 */
[----:B------:R-:W-:Y:S02]  /*4520*/  UIADD3 UR36, UPT, UPT, UR30, 0x2, URZ ;  /* 0x000000021e247890 */ /* 0x000fe4000fffe0ff */
[----:B------:R-:W-:Y:S01]  /*4530*/  @UP0 ULEA UR6, UR21, UR8, 0x3 ;  /* 0x0000000815060291 */ /* 0x000fe2000f8e18ff */
[----:B------:R-:W-:Y:S01]  /*4540*/  LOP3.LUT R2, R2, UR16, RZ, 0x3c, !PT ;  /* 0x0000001002027c12 */ /* 0x000fe2000f8e3cff */
[----:B------:R-:W-:Y:S02]  /*4550*/  UIADD3 UR34, UPT, UPT, UR32, 0x2, URZ ;  /* 0x0000000220227890 */ /* 0x000fe4000fffe0ff */
[----:B------:R-:W-:Y:S01]  /*4560*/  UIADD3 UR9, UPT, UPT, UR9, 0xb8, URZ ;  /* 0x000000b809097890 */ /* 0x000fe2000fffe0ff */
[----:B-1----:R-:W-:Y:S01]  /*4570*/  @P0 SHF.L.U32 R0, R2, 0x1f, RZ ;  /* 0x0000001f02000819 */ /* 0x002fe200000006ff */
[----:B------:R-:W-:Y:S01]  /*4580*/  UMOV UR31, 0x80004020 ;  /* 0x80004020001f7882 */ /* 0x000fe20000000000 */
[----:B------:R-:W-:Y:S01]  /*4590*/  UMOV UR33, 0x80004020 ;  /* 0x8000402000217882 */ /* 0x000fe20000000000 */
[----:B------:R-:W-:Y:S01]  /*45a0*/  UMOV UR37, 0x80004020 ;  /* 0x8000402000257882 */ /* 0x000fe20000000000 */
[----:B------:R2:W3:Y:S01]  /*45b0*/  @P0 SYNCS.PHASECHK.TRANS64.TRYWAIT P2, [UR6], R0 ;  /* 0x00000000ff0005a7 */ /* 0x0004e20008041106 */
[----:B------:R-:W-:Y:S01]  /*45c0*/  UIADD3 UR20, UPT, UPT, UR20, 0x1, URZ ;  /* 0x0000000114147890 */ /* 0x000fe2000fffe0ff */
[----:B------:R2:W-:Y:S01]  /*45d0*/  UTCHMMA.2CTA gdesc[UR32], gdesc[UR30], tmem[UR11], tmem[UR28], idesc[UR29], UP3 ;  /* 0x00ff1c1e200075ea */ /* 0x0005e20009a0000b */
[----:B------:R-:W-:Y:S02]  /*45e0*/  UIADD3 UR18, UPT, UPT, UR18, -0x1, URZ ;  /* 0xffffffff12127890 */ /* 0x000fe4000fffe0ff */
[----:B------:R-:W-:Y:S02]  /*45f0*/  UISETP.NE.AND UP0, UPT, UR20, UR19, UPT ;  /* 0x000000131400728c */ /* 0x000fe4000bf05270 */
[----:B------:R-:W-:Y:S01]  /*4600*/  UPLOP3.LUT UP3, UPT, UPT, UPT, UPT, 0x80, 0x8 ;  /* 0x000000000008789c */ /* 0x000fe20003f6f070 */
[----:B------:R-:W-:Y:S01]  /*4610*/  UMOV UR35, 0x80004020 ;  /* 0x8000402000237882 */ /* 0x000fe20000000000 */
[----:B------:R-:W-:Y:S01]  /*4620*/  UMOV UR17, UR21 ;  /* 0x0000001500117c82 */ /* 0x000fe20008000000 */
[----:B------:R2:W-:Y:S01]  /*4630*/  UTCHMMA.2CTA gdesc[UR34], gdesc[UR36], tmem[UR11], tmem[UR26], idesc[UR27], UPT ;  /* 0x00ff1a24220075ea */ /* 0x0005e2000ba0000b */
[----:B------:R2:W-:Y:S03]  /*4640*/  UTCBAR.2CTA.MULTICAST [UR9], URZ, UR13 ;  /* 0x000000ff090073e9 */ /* 0x0005e6000820080d */
[----:B------:R-:W-:Y:S05]  /*4650*/  BRA.U UP0, `(.L_x_93) ;  /* 0xfffffffd00787547 */ /* 0x000fea000b83ffff */
.L_x_90:
[----:B------:R-:W-:Y:S01]  /*4660*/  UIADD3 UR10, UPT, UPT, UR10, 0x1c0, URZ ;  /* 0x000001c00a0a7890 */ /* 0x000fe2000fffe0ff */
[----:B------:R-:W-:-:S08]  /*4670*/  UMOV UR20, UR19 ;  /* 0x0000001300147c82 */ /* 0x000fd00008000000 */
[----:B------:R4:W-:Y:S01]  /*4680*/  UTCBAR.2CTA.MULTICAST [UR10], URZ, UR12 ;  /* 0x000000ff0a0073e9 */ /* 0x0009e2000820080c */
[----:B------:R-:W-:Y:S02]  /*4690*/  NOP ;  /* 0x0000000000007918 */ /* 0x000fe40000000000 */
.L_x_88:
[----:B------:R-:W-:Y:S01]  /*46a0*/  UIADD3 UR22, UPT, UPT, UR22, 0x1, URZ ;  /* 0x0000000116167890 */ /* 0x000fe2000fffe0ff */
[----:B------:R-:W-:-:S03]  /*46b0*/  ISETP.NE.AND P0, PT, R8, 0x2, PT ;  /* 0x000000020800780c */ /* 0x000fc60003f05270 */
[----:B------:R-:W-:Y:S01]  /*46c0*/  UISETP.NE.AND UP0, UPT, UR22, 0x4, UPT ;  /* 0x000000041600788c */ /* 0x000fe2000bf05270 */
[----:B-12---:R-:W-:Y:S02]  /*46d0*/  SEL R0, RZ, 0x1, P0 ;  /* 0x00000001ff007807 */ /* 0x006fe40000000000 */
[----:B------:R-:W-:Y:S01]  /*46e0*/  SEL R8, R8, RZ, P0 ;  /* 0x000000ff08087207 */ /* 0x000fe20000000000 */
[----:B------:R-:W-:Y:S01]  /*46f0*/  USEL UR6, URZ, 0x1, UP0 ;  /* 0x00000001ff067887 */ /* 0x000fe20008000000 */
[----:B------:R-:W-:Y:S01]  /*4700*/  LOP3.LUT R3, R3, R0, RZ, 0x3c, !PT ;  /* 0x0000000003037212 */ /* 0x000fe200078e3cff */
[----:B------:R-:W-:-:S04]  /*4710*/  USEL UR22, UR22, URZ, UP0 ;  /* 0x000000ff16167287 */ /* 0x000fc80008000000 */
[----:B------:R-:W-:Y:S01]  /*4720*/  LOP3.LUT R9, R9, UR6, RZ, 0x3c, !PT ;  /* 0x0000000609097c12 */ /* 0x000fe2000f8e3cff */
[----:B------:R-:W-:Y:S07]  /*4730*/  @P1 BRA `(.L_x_94) ;  /* 0xfffffff800b01947 */ /* 0x000fee000383ffff */
[----:B------:R-:W1:Y:S01]  /*4740*/  S2UR UR6, SR_CgaCtaId ;  /* 0x00000000000679c3 */ /* 0x000e620000008800 */
[----:B------:R-:W-:Y:S01]  /*4750*/  ELECT P0, URZ, PT ;  /* 0x0000000000ff782f */ /* 0x000fe20003800000 */
[----:B------:R-:W-:Y:S01]  /*4760*/  HFMA2 R0, -RZ, RZ, 0, 5.9604644775390625e-08 ;  /* 0x00000001ff007431 */ /* 0x000fe200000001ff */
[----:B------:R-:W-:-:S05]  /*4770*/  UMOV UR7, 0x40 ;  /* 0x0000004000077882 */ /* 0x000fca0000000000 */
[----:B------:R-:W-:Y:S01]  /*4780*/  UVIRTCOUNT.DEALLOC.SMPOOL 0x80 ;  /* 0x000000800000784c */ /* 0x000fe20000000000 */
[----:B------:R-:W-:Y:S02]  /*4790*/  UISETP.NE.AND UP0, UPT, UR5, URZ, UPT ;  /* 0x000000ff0500728c */ /* 0x000fe4000bf05270 */
[----:B-1----:R-:W-:-:S09]  /*47a0*/  ULEA UR6, UR6, UR7, 0x18 ;  /* 0x0000000706067291 */ /* 0x002fd2000f8ec0ff */
[----:B------:R1:W-:Y:S01]  /*47b0*/  @P0 STS.U8 [UR6+0x1c], R0 ;  /* 0x00001c00ff000988 */ /* 0x0003e20008000006 */
[----:B------:R-:W-:Y:S05]  /*47c0*/  BRA.U UP0, `(.L_x_95) ;  /* 0x0000000100a07547 */ /* 0x000fea000b800000 */
[----:B------:R-:W-:Y:S01]  /*47d0*/  UIADD3 UR5, UPT, UPT, UR8, 0x1e0, URZ ;  /* 0x000001e008057890 */ /* 0x000fe2000fffe0ff */
[----:B------:R-:W-:-:S03]  /*47e0*/  SHF.L.U32 R2, R9, 0x1f, RZ ;  /* 0x0000001f09027819 */ /* 0x000fc600000006ff */
[----:B------:R-:W-:-:S09]  /*47f0*/  ULEA UR7, UR22, UR5, 0x3 ;  /* 0x0000000516077291 */ /* 0x000fd2000f8e18ff */
[----:B------:R-:W2:Y:S02]  /*4800*/  SYNCS.PHASECHK.TRANS64.TRYWAIT P0, [UR7], R2 ;  /* 0x00000002ff0075a7 */ /* 0x000ea40008001107 */
[----:B--2---:R-:W-:Y:S05]  /*4810*/  @!P0 BRA `(.L_x_96) ;  /* 0x0000003c00388947 */ /* 0x004fea0003800000 */
.L_x_201:
[----:B------:R-:W-:-:S04]  /*4820*/  UIADD3 UR9, UPT, UPT, UR22, 0x1, URZ ;  /* 0x0000000116097890 */ /* 0x000fc8000fffe0ff */
[----:B------:R-:W-:-:S04]  /*4830*/  UISETP.NE.AND UP1, UPT, UR9, 0x4, UPT ;  /* 0x000000040900788c */ /* 0x000fc8000bf25270 */
[----:B----4-:R-:W-:Y:S02]  /*4840*/  USEL UR10, URZ, 0x1, UP1 ;  /* 0x00000001ff0a7887 */ /* 0x010fe40008800000 */
[----:B------:R-:W-:-:S04]  /*4850*/  USEL UR9, UR9, URZ, UP1 ;  /* 0x000000ff09097287 */ /* 0x000fc80008800000 */
[----:B------:R-:W-:Y:S01]  /*4860*/  ULEA UR7, UR9, UR5, 0x3 ;  /* 0x0000000509077291 */ /* 0x000fe2000f8e18ff */
[----:B-1----:R-:W-:-:S04]  /*4870*/  LOP3.LUT R2, R9, UR10, RZ, 0x3c, !PT ;  /* 0x0000000a09027c12 */ /* 0x002fc8000f8e3cff */
[----:B------:R-:W-:-:S04]  /*4880*/  SHF.L.U32 R3, R2, 0x1f, RZ ;  /* 0x0000001f02037819 */ /* 0x000fc800000006ff */
[----:B------:R-:W1:Y:S02]  /*4890*/  SYNCS.PHASECHK.TRANS64.TRYWAIT P0, [UR7], R3 ;  /* 0x00000003ff0075a7 */ /* 0x000e640008001107 */
[----:B-1----:R-:W-:Y:S05]  /*48a0*/  @!P0 BRA `(.L_x_97) ;  /* 0x0000003c002c8947 */ /* 0x002fea0003800000 */
.L_x_203:
        /* <DEDUP_REMOVED lines=9> */
.L_x_205:
[----:B------:R-:W-:-:S04]  /*4940*/  UIADD3 UR9, UPT, UPT, UR9, 0x1, URZ ;  /* 0x0000000109097890 */ /* 0x000fc8000fffe0ff */
[----:B------:R-:W-:-:S04]  /*4950*/  UISETP.NE.AND UP1, UPT, UR9, 0x4, UPT ;  /* 0x000000040900788c */ /* 0x000fc8000bf25270 */
[----:B------:R-:W-:Y:S02]  /*4960*/  USEL UR7, URZ, 0x1, UP1 ;  /* 0x00000001ff077887 */ /* 0x000fe40008800000 */
[----:B------:R-:W-:-:S04]  /*4970*/  USEL UR9, UR9, URZ, UP1 ;  /* 0x000000ff09097287 */ /* 0x000fc80008800000 */
[----:B------:R-:W-:Y:S01]  /*4980*/  ULEA UR9, UR9, UR5, 0x3 ;  /* 0x0000000509097291 */ /* 0x000fe2000f8e18ff */
[----:B------:R-:W-:-:S04]  /*4990*/  LOP3.LUT R2, R2, UR7, RZ, 0x3c, !PT ;  /* 0x0000000702027c12 */ /* 0x000fc8000f8e3cff */
[----:B------:R-:W-:Y:S01]  /*49a0*/  SHF.L.U32 R2, R2, 0x1f, RZ ;  /* 0x0000001f02027819 */ /* 0x000fe200000006ff */
[----:B-1----:R-:W-:-:S04]  /*49b0*/  IMAD.U32 R0, RZ, RZ, UR9 ;  /* 0x00000009ff007e24 */ /* 0x002fc8000f8e00ff */
[----:B------:R1:W2:Y:S03]  /*49c0*/  SYNCS.PHASECHK.TRANS64.TRYWAIT P0, [R0+URZ], R2 ;  /* 0x00000002000075a7 */ /* 0x0002a600080011ff */
[----:B--2---:R-:W-:Y:S05]  /*49d0*/  @!P0 NANOSLEEP.SYNCS 0x989680 ;  /* 0x009896800000895d */ /* 0x004fea0003900000 */
[----:B------:R-:W2:Y:S02]  /*49e0*/  @!P0 SYNCS.PHASECHK.TRANS64 P0, [R0+URZ], R2 ;  /* 0x00000002000085a7 */ /* 0x000ea400080010ff */
[----:B--2---:R-:W-:Y:S05]  /*49f0*/  @P0 BRA `(.L_x_99) ;  /* 0x0000000000200947 */ /* 0x004fea0003800000 */
.L_x_100:
[----:B--2---:R2:W4:Y:S02]  /*4a00*/  SYNCS.PHASECHK.TRANS64.TRYWAIT P0, [R0+URZ], R2 ;  /* 0x00000002000075a7 */ /* 0x00452400080011ff */
[----:B----4-:R-:W-:Y:S05]  /*4a10*/  @!P0 NANOSLEEP.SYNCS 0x989680 ;  /* 0x009896800000895d */ /* 0x010fea0003900000 */
[----:B------:R-:W4:Y:S02]  /*4a20*/  @!P0 SYNCS.PHASECHK.TRANS64 P0, [R0+URZ], R2 ;  /* 0x00000002000085a7 */ /* 0x000f2400080010ff */
[----:B----4-:R-:W-:Y:S05]  /*4a30*/  @!P0 BRA `(.L_x_100) ;  /* 0xfffffffc00f08947 */ /* 0x010fea000383ffff */
[----:B------:R-:W-:Y:S05]  /*4a40*/  BRA `(.L_x_99) ;  /* 0x00000000000c7947 */ /* 0x000fea0003800000 */
.L_x_95:
[----:B------:R-:W-:-:S04]  /*4a50*/  UIADD3 UR5, UPT, UPT, UR8, 0x220, URZ ;  /* 0x0000022008057890 */ /* 0x000fc8000fffe0ff */
[----:B------:R-:W-:-:S09]  /*4a60*/  UPRMT UR5, UR4, 0x654, UR5 ;  /* 0x0000065404057896 */ /* 0x000fd20008000005 */
[----:B------:R-:W-:Y:S03]  /*4a70*/  SYNCS.ARRIVE.TRANS64.RED.A1T0 RZ, [UR5], RZ ;  /* 0x000000ffffff79a7 */ /* 0x000fe60008100405 */
.L_x_99:
[----:B-12---:R-:W-:Y:S01]  /*4a80*/  SHF.L.U32 R2, RZ, 0x1f, RZ ;  /* 0x0000001fff027819 */ /* 0x006fe200000006ff */
[----:B------:R-:W-:Y:S01]  /*4a90*/  UIADD3 UR5, UPT, UPT, UR8, 0x220, URZ ;  /* 0x0000022008057890 */ /* 0x000fe2000fffe0ff */
[----:B------:R-:W-:Y:S02]  /*4aa0*/  PLOP3.LUT P0, PT, PT, PT, UP0, 0x80, 0x8 ;  /* 0x000000000008781c */ /* 0x000fe40003f0f008 */
[----:B------:R-:W1:Y:S02]  /*4ab0*/  SYNCS.PHASECHK.TRANS64.TRYWAIT P1, [UR8+0x220], R2 ;  /* 0x00022002ff0075a7 */ /* 0x000e640008021108 */
[----:B-1----:R-:W-:Y:S09]  /*4ac0*/  @!P1 BRA `(.L_x_101) ;  /* 0x0000003800d49947 */ /* 0x002ff20003800000 */
.L_x_207:
[----:B------:R-:W-:Y:S01]  /*4ad0*/  @!UP0 UPRMT UR5, UR4, 0x654, UR5 ;  /* 0x0000065404058896 */ /* 0x000fe20008000005 */
[----:B------:R-:W-:Y:S02]  /*4ae0*/  UMOV UR8, 0xffff ;  /* 0x0000ffff00087882 */ /* 0x000fe40000000000 */
[----:B------:R-:W-:-:S06]  /*4af0*/  UMOV UR4, 0x1 ;  /* 0x0000000100047882 */ /* 0x000fcc0000000000 */
[----:B------:R-:W-:Y:S01]  /*4b00*/  @!P0 SYNCS.ARRIVE.TRANS64.RED.A1T0 RZ, [UR5], RZ ;  /* 0x000000ffffff89a7 */ /* 0x000fe20008100405 */
[----:B------:R-:W-:Y:S01]  /*4b10*/  NOP ;  /* 0x0000000000007918 */ /* 0x000fe20000000000 */
[----:B-1----:R-:W1:Y:S01]  /*4b20*/  LDS R0, [UR6+0x14] ;  /* 0x00001406ff007984 */ /* 0x002e620008000800 */
[----:B------:R-:W-:-:S04]  /*4b30*/  ULOP3.LUT UR5, UR24, 0xffff, URZ, 0xc0, !UPT ;  /* 0x0000ffff18057892 */ /* 0x000fc8000f8ec0ff */
[----:B------:R-:W-:-:S04]  /*4b40*/  USHF.R.U32.HI UR5, URZ, 0x5, UR5 ;  /* 0x00000005ff057899 */ /* 0x000fc80008011605 */
[----:B------:R-:W-:Y:S02]  /*4b50*/  USHF.L.U32 UR8, UR8, UR5, URZ ;  /* 0x0000000508087299 */ /* 0x000fe400080006ff */
[----:B------:R-:W-:-:S04]  /*4b60*/  USHF.L.U32 UR4, UR4, UR5, URZ ;  /* 0x0000000504047299 */ /* 0x000fc800080006ff */
[----:B-1----:R-:W-:-:S04]  /*4b70*/  LOP3.LUT R0, R0, UR8, RZ, 0xc0, !PT ;  /* 0x0000000800007c12 */ /* 0x002fc8000f8ec0ff */
[----:B------:R-:W-:-:S13]  /*4b80*/  ISETP.NE.AND P0, PT, R0, UR8, PT ;  /* 0x0000000800007c0c */ /* 0x000fda000bf05270 */
[----:B------:R-:W-:Y:S05]  /*4b90*/  @P0 BRA `(.L_x_102) ;  /* 0x0000000000580947 */ /* 0x000fea0003800000 */
[----:B------:R-:W1:Y:S02]  /*4ba0*/  LDS R0, [UR6+0x18] ;  /* 0x00001806ff007984 */ /* 0x000e640008000800 */
[----:B-1----:R-:W-:-:S04]  /*4bb0*/  LOP3.LUT R0, R0, UR4, RZ, 0xc0, !PT ;  /* 0x0000000400007c12 */ /* 0x002fc8000f8ec0ff */
[----:B------:R-:W-:-:S13]  /*4bc0*/  ISETP.NE.AND P0, PT, R0, UR4, PT ;  /* 0x0000000400007c0c */ /* 0x000fda000bf05270 */
[----:B------:R-:W-:Y:S05]  /*4bd0*/  @P0 BRA `(.L_x_103) ;  /* 0x00000000003c0947 */ /* 0x000fea0003800000 */
[----:B------:R-:W1:Y:S01]  /*4be0*/  S2R R2, SR_LANEID ;  /* 0x0000000000027919 */ /* 0x000e620000000000 */
[----:B------:R-:W-:Y:S01]  /*4bf0*/  ULOP3.LUT UR8, URZ, UR8, URZ, 0x33, !UPT ;  /* 0x00000008ff087292 */ /* 0x000fe2000f8e33ff */
[----:B------:R-:W-:Y:S02]  /*4c00*/  VOTEU.ANY UR7, UPT, PT ;  /* 0x0000000000077886 */ /* 0x000fe400038e0100 */
[----:B------:R-:W-:-:S03]  /*4c10*/  UFLO.U32 UR7, UR7 ;  /* 0x00000007000772bd */ /* 0x000fc600080e0000 */
[----:B------:R-:W-:-:S04]  /*4c20*/  IMAD.U32 R0, RZ, RZ, UR8 ;  /* 0x00000008ff007e24 */ /* 0x000fc8000f8e00ff */
[----:B------:R2:W3:Y:S02]  /*4c30*/  REDUX UR5, R0 ;  /* 0x00000000000573c4 */ /* 0x0004e40000000000 */
[----:B------:R1:W-:Y:S02]  /*4c40*/  UTCATOMSWS.AND URZ, UR8 ;  /* 0x0000000800ff79e3 */ /* 0x0003e40008000000 */
[----:B-1----:R-:W-:Y:S02]  /*4c50*/  ISETP.EQ.U32.AND P0, PT, R2, UR7, PT ;  /* 0x0000000702007c0c */ /* 0x002fe4000bf02070 */
[----:B--2---:R-:W-:Y:S02]  /*4c60*/  LOP3.LUT R0, RZ, UR4, RZ, 0x33, !PT ;  /* 0x00000004ff007c12 */ /* 0x004fe4000f8e33ff */
[----:B---3--:R-:W-:Y:S02]  /*4c70*/  MOV R2, UR5 ;  /* 0x0000000500027c02 */ /* 0x008fe40008000f00 */
[----:B------:R-:W1:Y:S07]  /*4c80*/  REDUX UR4, R0 ;  /* 0x00000000000473c4 */ /* 0x000e6e0000000000 */
[----:B------:R2:W-:Y:S01]  /*4c90*/  @P0 ATOMS.AND RZ, [UR6+0x14], R2 ;  /* 0x00001402ffff098c */ /* 0x0005e2000a800006 */
[----:B-1----:R-:W-:-:S05]  /*4ca0*/  IMAD.U32 R0, RZ, RZ, UR4 ;  /* 0x00000004ff007e24 */ /* 0x002fca000f8e00ff */
[----:B------:R2:W-:Y:S01]  /*4cb0*/  @P0 ATOMS.AND RZ, [UR6+0x18], R0 ;  /* 0x00001800ffff098c */ /* 0x0005e2000a800006 */
[----:B------:R-:W-:Y:S05]  /*4cc0*/  BRA `(.L_x_104) ;  /* 0x0000000000147947 */ /* 0x000fea0003800000 */
.L_x_103:
[----:B------:R-:W-:Y:S02]  /*4cd0*/  MOV R2, 0x4cf0 ;  /* 0x00004cf000027802 */ /* 0x000fe40000000f00 */
[----:B---345:R-:W-:Y:S05]  /*4ce0*/  CALL.REL.NOINC `($__internal_0_$__cuda_sm10x_tcgen05_guardrail_trap_col_being_dealloced_not_returned_by_alloc) ;  /* 0x0000003800fc7944 */ /* 0x038fea0003c00000 */
[----:B------:R-:W-:Y:S05]  /*4cf0*/  BRA `(.L_x_104) ;  /* 0x0000000000087947 */ /* 0x000fea0003800000 */
.L_x_102:
[----:B------:R-:W-:Y:S02]  /*4d00*/  MOV R2, 0x4d20 ;  /* 0x00004d2000027802 */ /* 0x000fe40000000f00 */
[----:B---345:R-:W-:Y:S05]  /*4d10*/  CALL.REL.NOINC `($__internal_2_$__cuda_sm10x_tcgen05_guardrail_trap_unallocated_columns_being_dealloced) ;  /* 0x0000003c00087944 */ /* 0x038fea0003c00000 */
.L_x_104:
[----:B------:R-:W-:Y:S01]  /*4d20*/  NOP ;  /* 0x0000000000007918 */ /* 0x000fe20000000000 */
[----:B----4-:R-:W-:Y:S05]  /*4d30*/  EXIT ;  /* 0x000000000000794d */ /* 0x010fea0003800000 */
.L_x_75:
[----:B------:R-:W-:-:S09]  /*4d40*/  UISETP.NE.OR UP5, UPT, UR10, 0x3, !UP5 ;  /* 0x000000030a00788c */ /* 0x000fd2000efa5670 */
[----:B------:R-:W-:Y:S05]  /*4d50*/  BRA.U UP5, `(.L_x_105) ;  /* 0x0000000d05107547 */ /* 0x000fea000b800000 */
[----:B------:R-:W1:Y:S01]  /*4d60*/  LDC R0, c[0x0][0xb30] ;  /* 0x0002cc00ff007b82 */ /* 0x000e620000000800 */
[----:B------:R-:W2:Y:S01]  /*4d70*/  LDCU.64 UR8, c[0x0][0x888] ;  /* 0x00011100ff0877ac */ /* 0x000ea20008000a00 */
[----:B------:R-:W-:Y:S02]  /*4d80*/  HFMA2 R25, -RZ, RZ, 0, 0 ;  /* 0x00000000ff197431 */ /* 0x000fe400000001ff */
[----:B------:R-:W-:Y:S01]  /*4d90*/  IMAD.MOV.U32 R27, RZ, RZ, 0x1 ;  /* 0x00000001ff1b7424 */ /* 0x000fe200078e00ff */
[----:B------:R-:W-:Y:S01]  /*4da0*/  MOV R23, 0x2000 ;  /* 0x0000200000177802 */ /* 0x000fe20000000f00 */
[----:B------:R-:W3:Y:S01]  /*4db0*/  LDCU.64 UR4, c[0x0][0x890] ;  /* 0x00011200ff0477ac */ /* 0x000ee20008000a00 */
[----:B------:R-:W-:Y:S01]  /*4dc0*/  IMAD.MOV.U32 R26, RZ, RZ, RZ ;  /* 0x000000ffff1a7224 */ /* 0x000fe200078e00ff */
[----:B------:R-:W4:Y:S01]  /*4dd0*/  LDC R22, c[0x0][0x370] ;  /* 0x0000dc00ff167b82 */ /* 0x000f220000000800 */
[----:B------:R-:W-:Y:S01]  /*4de0*/  UMOV UR6, 0x400 ;  /* 0x0000040000067882 */ /* 0x000fe20000000000 */
[----:B------:R-:W-:-:S02]  /*4df0*/  UPLOP3.LUT UP1, UPT, UPT, UPT, UPT, 0x40, 0x4 ;  /* 0x000000000004789c */ /* 0x000fc40003f2e870 */
[----:B------:R-:W-:Y:S01]  /*4e00*/  ULEA UR6, UR37, UR6, 0x18 ;  /* 0x0000000625067291 */ /* 0x000fe2000f8ec0ff */
[----:B------:R-:W-:-:S03]  /*4e10*/  UMOV UR15, URZ ;  /* 0x000000ff000f7c82 */ /* 0x000fc60008000000 */
[----:B------:R-:W4:Y:S01]  /*4e20*/  LDC R3, c[0x0][0xb0c] ;  /* 0x0002c300ff037b82 */ /* 0x000f220000000800 */
[----:B--2---:R-:W-:Y:S02]  /*4e30*/  UISETP.NE.U32.AND UP2, UPT, UR8, URZ, UPT ;  /* 0x000000ff0800728c */ /* 0x004fe4000bf45070 */
[----:B---3--:R-:W-:-:S05]  /*4e40*/  UISETP.NE.U32.AND UP3, UPT, UR4, URZ, UPT ;  /* 0x000000ff0400728c */ /* 0x008fca000bf65070 */
[----:B------:R-:W2:Y:S01]  /*4e50*/  LDC R20, c[0x0][0xb20] ;  /* 0x0002c800ff147b82 */ /* 0x000ea20000000800 */
[----:B-1----:R-:W-:Y:S01]  /*4e60*/  ISETP.NE.AND P1, PT, R0, 0x1, PT ;  /* 0x000000010000780c */ /* 0x002fe20003f25270 */
[----:B------:R-:W-:Y:S02]  /*4e70*/  UISETP.NE.AND.EX UP2, UPT, UR9, URZ, UPT, UP2 ;  /* 0x000000ff0900728c */ /* 0x000fe4000bf45320 */
[----:B------:R-:W-:-:S04]  /*4e80*/  UISETP.NE.AND.EX UP3, UPT, UR5, URZ, UPT, UP3 ;  /* 0x000000ff0500728c */ /* 0x000fc8000bf65330 */
[----:B------:R-:W1:Y:S08]  /*4e90*/  LDC.64 R28, c[0x0][0x348] ;  /* 0x0000d200ff1c7b82 */ /* 0x000e700000000a00 */
[----:B------:R-:W3:Y:S08]  /*4ea0*/  LDC.64 R14, c[0x0][0xb10] ;  /* 0x0002c400ff0e7b82 */ /* 0x000ef00000000a00 */
[----:B------:R-:W1:Y:S08]  /*4eb0*/  LDC.64 R6, c[0x0][0xb18] ;  /* 0x0002c600ff067b82 */ /* 0x000e700000000a00 */
[----:B------:R-:W1:Y:S08]  /*4ec0*/  LDC.64 R4, c[0x0][0xb28] ;  /* 0x0002ca00ff047b82 */ /* 0x000e700000000a00 */
[----:B--2-4-:R-:W1:Y:S02]  /*4ed0*/  LDC R21, c[0x0][0x374] ;  /* 0x0000dd00ff157b82 */ /* 0x014e640000000800 */
.L_x_113:
[C---:B------:R-:W-:Y:S02]  /*4ee0*/  LEA R0, R26.reuse, UR6, 0x3 ;  /* 0x000000061a007c11 */ /* 0x040fe4000f8e18ff */
[----:B------:R-:W-:Y:S02]  /*4ef0*/  SHF.L.U32 R2, R25, 0x1f, RZ ;  /* 0x0000001f19027819 */ /* 0x000fe400000006ff */
[----:B------:R-:W-:Y:S02]  /*4f00*/  LEA R16, R26, UR6, 0x4 ;  /* 0x000000061a107c11 */ /* 0x000fe4000f8e20ff */
[----:B--2---:R-:W2:Y:S02]  /*4f10*/  SYNCS.PHASECHK.TRANS64.TRYWAIT P0, [R0+URZ+0x1a0], R2 ;  /* 0x0001a002000075a7 */ /* 0x004ea400080011ff */
[----:B--2---:R-:W-:Y:S05]  /*4f20*/  @!P0 BRA `(.L_x_106) ;  /* 0x0000003400d48947 */ /* 0x004fea0003800000 */
.L_x_208:
[----:B------:R-:W-:Y:S01]  /*4f30*/  ISETP.GE.AND P0, PT, R40, 0x1, PT ;  /* 0x000000012800780c */ /* 0x000fe20003f06270 */
[----:B------:R-:W4:Y:S01]  /*4f40*/  LDS.128 R16, [R16+0x230] ;  /* 0x0002300010107984 */ /* 0x000f220000000c00 */
[----:B------:R-:W-:Y:S01]  /*4f50*/  ISETP.NE.U32.AND P4, PT, RZ, UR4, PT ;  /* 0x00000004ff007c0c */ /* 0x000fe2000bf85070 */
[----:B--2---:R-:W-:Y:S03]  /*4f60*/  VIADD R0, R0, 0x1b0 ;  /* 0x000001b000007836 */ /* 0x004fe60000000000 */
[----:B------:R-:W-:Y:S01]  /*4f70*/  ISETP.NE.AND.EX P4, PT, RZ, UR5, PT, P4 ;  /* 0x00000005ff007c0c */ /* 0x000fe2000bf85340 */
[----:B------:R-:W-:Y:S01]  /*4f80*/  @!PT LDS RZ, [RZ] ;  /* 0x00000000fffff984 */ /* 0x000fe20000000800 */
[----:B------:R-:W-:Y:S01]  /*4f90*/  @!PT LDS RZ, [RZ] ;  /* 0x00000000fffff984 */ /* 0x000fe20000000800 */
[----:B------:R-:W-:Y:S01]  /*4fa0*/  @!PT LDS RZ, [RZ] ;  /* 0x00000000fffff984 */ /* 0x000fe20000000800 */
[----:B------:R-:W-:Y:S01]  /*4fb0*/  @!PT LDS RZ, [RZ] ;  /* 0x00000000fffff984 */ /* 0x000fe20000000800 */
[----:B------:R2:W-:Y:S06]  /*4fc0*/  MEMBAR.ALL.CTA ;  /* 0x0000000000007992 */ /* 0x0005ec0000008000 */
[----:B--2---:R-:W2:Y:S01]  /*4fd0*/  FENCE.VIEW.ASYNC.S ;  /* 0x00000000000073c6 */ /* 0x004ea20000000000 */
[----:B------:R-:W-:Y:S04]  /*4fe0*/  PRMT R0, RZ, 0x654, R0 ;  /* 0x00000654ff007816 */ /* 0x000fe80000000000 */
[----:B--2---:R2:W-:Y:S01]  /*4ff0*/  SYNCS.ARRIVE.TRANS64.RED.A1T0 RZ, [R0+URZ], RZ ;  /* 0x000000ff00ff79a7 */ /* 0x0045e200081004ff */
[----:B----4-:R-:W-:Y:S11]  /*5000*/  LOP3.LUT P3, RZ, R18, 0x1, RZ, 0xc0, !PT ;  /* 0x0000000112ff7812 */ /* 0x010ff6000786c0ff */
[----:B------:R-:W-:Y:S02]  /*5010*/  @!UPT UIADD3 URZ, UPT, UPT, URZ, URZ, URZ ;  /* 0x000000fffffff290 */ /* 0x000fe4000fffe0ff */
[----:B------:R-:W-:Y:S02]  /*5020*/  @P3 MOV R11, R16 ;  /* 0x00000010000b3202 */ /* 0x000fe40000000f00 */
[----:B------:R-:W-:Y:S01]  /*5030*/  @P3 LOP3.LUT R10, R17, 0xffff, RZ, 0xc0, !PT ;  /* 0x0000ffff110a3812 */ /* 0x000fe200078ec0ff */
[----:B--2---:R-:W-:Y:S06]  /*5040*/  @!P0 BRA `(.L_x_107) ;  /* 0x0000000000a48947 */ /* 0x004fec0003800000 */
[-C--:B-1----:R-:W-:Y:S01]  /*5050*/  IMAD.HI.U32 R0, R21, R7.reuse, RZ ;  /* 0x0000000715007227 */ /* 0x082fe200078e00ff */
[----:B------:R-:W-:Y:S02]  /*5060*/  ISETP.NE.AND P0, PT, R6, 0x1, PT ;  /* 0x000000010600780c */ /* 0x000fe40003f05270 */
[----:B------:R-:W-:Y:S01]  /*5070*/  ISETP.NE.AND P2, PT, R40, 0x1, PT ;  /* 0x000000012800780c */ /* 0x000fe20003f45270 */
[----:B---3--:R-:W-:Y:S01]  /*5080*/  IMAD.HI.U32 R9, R22, R14, RZ ;  /* 0x0000000e16097227 */ /* 0x008fe200078e00ff */
[----:B------:R-:W-:Y:S02]  /*5090*/  SHF.R.U32.HI R0, RZ, R20, R0 ;  /* 0x00000014ff007219 */ /* 0x000fe40000011600 */
[----:B------:R-:W-:Y:S01]  /*50a0*/  ISETP.NE.AND P5, PT, R3, 0x1, PT ;  /* 0x000000010300780c */ /* 0x000fe20003fa5270 */
[----:B------:R-:W-:Y:S01]  /*50b0*/  IMAD.HI.U32 R13, R10, R7, RZ ;  /* 0x000000070a0d7227 */ /* 0x000fe200078e00ff */
[----:B------:R-:W-:Y:S02]  /*50c0*/  SHF.R.U32.HI R9, RZ, R15, R9 ;  /* 0x0000000fff097219 */ /* 0x000fe40000011609 */
[----:B------:R-:W-:Y:S01]  /*50d0*/  SEL R0, R21, R0, !P0 ;  /* 0x0000000015007207 */ /* 0x000fe20004000000 */
[----:B------:R-:W-:Y:S01]  /*50e0*/  IMAD.HI.U32 R12, R11, R14, RZ ;  /* 0x0000000e0b0c7227 */ /* 0x000fe200078e00ff */
[----:B------:R-:W-:Y:S03]  /*50f0*/  SEL R9, R22, R9, !P5 ;  /* 0x0000000916097207 */ /* 0x000fe60006800000 */
[-C--:B------:R-:W-:Y:S01]  /*5100*/  IMAD.HI.U32 R8, R0, R4.reuse, RZ ;  /* 0x0000000400087227 */ /* 0x080fe200078e00ff */
[----:B------:R-:W-:Y:S03]  /*5110*/  SHF.R.U32.HI R12, RZ, R15, R12 ;  /* 0x0000000fff0c7219 */ /* 0x000fe6000001160c */
[----:B------:R-:W-:Y:S01]  /*5120*/  IMAD.HI.U32 R2, R9, R4, RZ ;  /* 0x0000000409027227 */ /* 0x000fe200078e00ff */
[-C--:B------:R-:W-:Y:S02]  /*5130*/  @P2 SHF.R.U32.HI R0, RZ, R5.reuse, R8 ;  /* 0x00000005ff002219 */ /* 0x080fe40000011608 */
[----:B------:R-:W-:Y:S02]  /*5140*/  SHF.R.U32.HI R8, RZ, R20, R13 ;  /* 0x00000014ff087219 */ /* 0x000fe4000001160d */
[----:B------:R-:W-:Y:S01]  /*5150*/  @P2 SHF.R.U32.HI R9, RZ, R5, R2 ;  /* 0x00000005ff092219 */ /* 0x000fe20000011602 */
[----:B------:R-:W-:Y:S01]  /*5160*/  IMAD R0, R40, R0, RZ ;  /* 0x0000000028007224 */ /* 0x000fe200078e02ff */
[----:B------:R-:W-:Y:S02]  /*5170*/  SEL R8, R10, R8, !P0 ;  /* 0x000000080a087207 */ /* 0x000fe40004000000 */
[----:B------:R-:W-:Y:S01]  /*5180*/  SEL R2, R11, R12, !P5 ;  /* 0x0000000c0b027207 */ /* 0x000fe20006800000 */
[----:B------:R-:W-:Y:S01]  /*5190*/  IMAD R12, R40, R9, RZ ;  /* 0x00000009280c7224 */ /* 0x000fe200078e02ff */
[C---:B------:R-:W-:Y:S01]  /*51a0*/  ISETP.GE.AND P0, PT, R8.reuse, R0, PT ;  /* 0x000000000800720c */ /* 0x040fe20003f06270 */
[----:B------:R-:W-:Y:S03]  /*51b0*/  IMAD.HI.U32 R0, R8, R4, RZ ;  /* 0x0000000408007227 */ /* 0x000fe600078e00ff */
[----:B------:R-:W-:Y:S02]  /*51c0*/  ISETP.GE.OR P0, PT, R2, R12, P0 ;  /* 0x0000000c0200720c */ /* 0x000fe40000706670 */
[-C--:B------:R-:W-:Y:S04]  /*51d0*/  SHF.R.U32.HI R0, RZ, R5.reuse, R0 ;  /* 0x00000005ff007219 */ /* 0x080fe80000011600 */
[----:B------:R-:W-:Y:S05]  /*51e0*/  SEL R13, R8, R0, !P2 ;  /* 0x00000000080d7207 */ /* 0x000fea0005000000 */
[----:B------:R-:W-:Y:S02]  /*51f0*/  IMAD.MOV R12, RZ, RZ, -R13 ;  /* 0x000000ffff0c7224 */ /* 0x000fe400078e0a0d */
[----:B------:R-:W-:Y:S04]  /*5200*/  @!P0 IMAD.HI.U32 R0, R2, R4, RZ ;  /* 0x0000000402008227 */ /* 0x000fe800078e00ff */
[----:B------:R-:W-:Y:S01]  /*5210*/  IMAD R12, R40, R12, R8 ;  /* 0x0000000c280c7224 */ /* 0x000fe200078e0208 */
[----:B------:R-:W-:Y:S04]  /*5220*/  @!P0 SHF.R.U32.HI R0, RZ, R5, R0 ;  /* 0x00000005ff008219 */ /* 0x000fe80000011600 */
[----:B------:R-:W-:Y:S04]  /*5230*/  @!P0 SEL R0, R2, R0, !P2 ;  /* 0x0000000002008207 */ /* 0x000fe80005000000 */
[----:B------:R-:W-:Y:S01]  /*5240*/  @!P0 IADD3 R13, PT, PT, R13, -R0, RZ ;  /* 0x800000000d0d8210 */ /* 0x000fe20007ffe0ff */
[----:B------:R-:W-:Y:S01]  /*5250*/  @!P0 IMAD R0, R9, R12, R0 ;  /* 0x0000000c09008224 */ /* 0x000fe200078e0200 */
[----:B------:R-:W-:Y:S01]  /*5260*/  IADD3 R9, PT, PT, -R8, RZ, RZ ;  /* 0x000000ff08097210 */ /* 0x000fe20007ffe1ff */
[--C-:B------:R-:W-:Y:S02]  /*5270*/  IMAD.MOV R12, RZ, RZ, -R2.reuse ;  /* 0x000000ffff0c7224 */ /* 0x100fe400078e0a02 */
[----:B------:R-:W-:Y:S02]  /*5280*/  @!P0 IMAD R8, R13, R40, R2 ;  /* 0x000000280d088224 */ /* 0x000fe400078e0202 */
[----:B------:R-:W-:Y:S02]  /*5290*/  @!P0 IMAD.MOV.U32 R2, RZ, RZ, R0 ;  /* 0x000000ffff028224 */ /* 0x000fe400078e0000 */
[----:B------:R-:W-:Y:S02]  /*52a0*/  IMAD R11, R3, R12, R11 ;  /* 0x0000000c030b7224 */ /* 0x000fe400078e020b */
[----:B------:R-:W-:Y:S02]  /*52b0*/  IMAD R10, R6, R9, R10 ;  /* 0x00000009060a7224 */ /* 0x000fe400078e020a */
[----:B------:R-:W-:Y:S02]  /*52c0*/  IMAD R11, R2, R3, R11 ;  /* 0x00000003020b7224 */ /* 0x000fe400078e020b */
[----:B------:R-:W-:Y:S02]  /*52d0*/  IMAD R10, R8, R6, R10 ;  /* 0x00000006080a7224 */ /* 0x000fe400078e020a */
.L_x_107:
[----:B------:R-:W-:Y:S05]  /*52e0*/  BRA.U UP1, `(.L_x_108) ;  /* 0x0000000101107547 */ /* 0x000fea000b800000 */
[----:B------:R-:W-:Y:S04]  /*52f0*/  MOV R2, UR7 ;  /* 0x0000000700027c02 */ /* 0x000fe80008000f00 */
[----:B------:R-:W-:Y:S04]  /*5300*/  SHF.L.U32 R2, R2, 0x1f, RZ ;  /* 0x0000001f02027819 */ /* 0x000fe800000006ff */
[----:B------:R-:W2:Y:S02]  /*5310*/  SYNCS.PHASECHK.TRANS64.TRYWAIT P0, [UR6+0x198], R2 ;  /* 0x00019802ff0075a7 */ /* 0x000ea40008001106 */
[----:B--2---:R-:W-:Y:S05]  /*5320*/  @!P0 BRA `(.L_x_109) ;  /* 0x0000003000e88947 */ /* 0x004fea0003800000 */
.L_x_108:
[----:B------:R-:W-:Y:S05]  /*5330*/  BRA.U !UP3, `(.L_x_110) ;  /* 0x000000010b347547 */ /* 0x000fea000b800000 */
[----:B------:R-:W-:Y:S01]  /*5340*/  UPLOP3.LUT UP0, UPT, UPT, UPT, UP2, 0x80, 0x8 ;  /* 0x000000000008789c */ /* 0x000fe20003f0f020 */
[----:B--2---:R-:W-:Y:S02]  /*5350*/  HFMA2 R0, -RZ, RZ, 0, 5.9604644775390625e-08 ;  /* 0x00000001ff007431 */ /* 0x004fe400000001ff */
[----:B------:R-:W-:Y:S03]  /*5360*/  IMAD.MOV.U32 R98, RZ, RZ, 0x1 ;  /* 0x00000001ff627424 */ /* 0x000fe600078e00ff */
[----:B------:R-:W-:Y:S05]  /*5370*/  PLOP3.LUT P0, PT, PT, PT, UP0, 0x80, 0x8 ;  /* 0x000000000008781c */ /* 0x000fea0003f0f008 */
[----:B------:R-:W2:Y:S01]  /*5380*/  @UP0 LDCU.64 UR10, c[0x0][0x888] ;  /* 0x00011100ff0a07ac */ /* 0x000ea20008000a00 */
[----:B------:R-:W-:Y:S07]  /*5390*/  @UP0 UIMAD UR8, UR36, UR4, URZ ;  /* 0x00000004240802a4 */ /* 0x000fee000f8e02ff */
[----:B------:R-:W-:Y:S01]  /*53a0*/  @!P0 PRMT R98, R0, 0x7610, R98 ;  /* 0x0000761000628816 */ /* 0x000fe20000000062 */
[----:B--2---:R-:W-:Y:S03]  /*53b0*/  @UP0 UIMAD.WIDE UR10, UR8, 0x4, UR10 ;  /* 0x00000004080a08a5 */ /* 0x004fe6000f8e020a */
[----:B------:R-:W2:Y:S03]  /*53c0*/  @!UP0 LDCU UR8, c[0x0][0x880] ;  /* 0x00011000ff0887ac */ /* 0x000ea60008000800 */
[----:B-----5:R-:W-:Y:S01]  /*53d0*/  IMAD.U32 R48, RZ, RZ, UR10 ;  /* 0x0000000aff307e24 */ /* 0x020fe2000f8e00ff */
[----:B------:R-:W-:Y:S05]  /*53e0*/  MOV R49, UR11 ;  /* 0x0000000b00317c02 */ /* 0x000fea0008000f00 */
[----:B------:R4:W5:Y:S02]  /*53f0*/  @P0 LDG.E R48, desc[UR40][R48.64] ;  /* 0x0000002830300981 */ /* 0x000964000c1e1900 */
[----:B--2-4-:R-:W-:Y:S07]  /*5400*/  @!P0 IMAD.U32 R48, RZ, RZ, UR8 ;  /* 0x00000008ff308e24 */ /* 0x014fee000f8e00ff */
.L_x_110:
[----:B-----5:R-:W-:Y:S01]  /*5410*/  @!P4 FSETP.EQ.AND P5, PT, R48, RZ, PT ;  /* 0x000000ff3000c20b */ /* 0x020fe20003fa2000 */
[----:B------:R-:W-:Y:S01]  /*5420*/  @!UPT UIADD3 URZ, UPT, UPT, URZ, URZ, URZ ;  /* 0x000000fffffff290 */ /* 0x000fe2000fffe0ff */
[----:B------:R-:W-:Y:S11]  /*5430*/  @!P4 BRA `(.L_x_111) ;  /* 0x000000000014c947 */ /* 0x000ff60003800000 */
[----:B------:R-:W-:Y:S02]  /*5440*/  LOP3.LUT P0, RZ, R98, 0xff, RZ, 0xc0, !PT ;  /* 0x000000ff62ff7812 */ /* 0x000fe4000780c0ff */
[----:B------:R-:W-:Y:S04]  /*5450*/  PLOP3.LUT P5, PT, PT, PT, UP0, 0x80, 0x8 ;  /* 0x000000000008781c */ /* 0x000fe80003faf008 */
[----:B------:R-:W-:Y:S07]  /*5460*/  PLOP3.LUT P5, PT, P5, PT, PT, 0x8, 0x80 ;  /* 0x000000000080781c */ /* 0x000fee0002fae170 */
[----:B------:R-:W-:Y:S11]  /*5470*/  @P0 FSETP.EQ.AND P5, PT, R48, RZ, PT ;  /* 0x000000ff3000020b */ /* 0x000ff60003fa2000 */
[----:B------:R-:W-:Y:S02]  /*5480*/  @!UPT UIADD3 URZ, UPT, UPT, URZ, URZ, URZ ;  /* 0x000000fffffff290 */ /* 0x000fe4000fffe0ff */
.L_x_111:
[----:B------:R-:W4:Y:S01]  /*5490*/  LDC.64 R8, c[0x0][0xb10] ;  /* 0x0002c400ff087b82 */ /* 0x000f220000000a00 */
[----:B------:R-:W-:Y:S01]  /*54a0*/  ULEA UR13, UR15, UR6, 0x3 ;  /* 0x000000060f0d7291 */ /* 0x000fe2000f8e18ff */
[----:B------:R-:W-:Y:S01]  /*54b0*/  SHF.L.U32 R30, R27, 0x1f, RZ ;  /* 0x0000001f1b1e7819 */ /* 0x000fe200000006ff */
[----:B------:R-:W-:Y:S01]  /*54c0*/  VIADD R26, R26, 0x1 ;  /* 0x000000011a1a7836 */ /* 0x000fe20000000000 */
[----:B------:R-:W-:Y:S04]  /*54d0*/  @P3 SHF.R.U32.HI R24, RZ, 0x10, R17 ;  /* 0x00000010ff183819 */ /* 0x000fe80000011611 */
[----:B------:R-:W5:Y:S02]  /*54e0*/  LDC.64 R12, c[0x0][0xb18] ;  /* 0x0002c600ff0c7b82 */ /* 0x000f640000000a00 */
[----:B------:R-:W1:Y:S01]  /*54f0*/  SYNCS.PHASECHK.TRANS64.TRYWAIT P4, [UR13+0x180], R30 ;  /* 0x0001801eff0075a7 */ /* 0x000e62000808110d */
[C---:B----4-:R-:W-:Y:S05]  /*5500*/  @!P1 IMAD.HI.U32 R8, R11.reuse, R8, RZ ;  /* 0x000000080b089227 */ /* 0x050fea00078e00ff */
[----:B--2---:R-:W2:Y:S01]  /*5510*/  @!P1 LDC R0, c[0x0][0xb20] ;  /* 0x0002c800ff009b82 */ /* 0x004ea20000000800 */
[----:B------:R-:W-:Y:S01]  /*5520*/  @!P1 SHF.R.U32.HI R8, RZ, R9, R8 ;  /* 0x00000009ff089219 */ /* 0x000fe20000011608 */
[----:B-----5:R-:W-:Y:S01]  /*5530*/  @!P1 IMAD.HI.U32 R13, R10, R13, RZ ;  /* 0x0000000d0a0d9227 */ /* 0x020fe200078e00ff */
[----:B------:R-:W-:Y:S05]  /*5540*/  @!P1 ISETP.NE.AND P0, PT, R12, 0x1, PT ;  /* 0x000000010c00980c */ /* 0x000fea0003f05270 */
[----:B------:R-:W4:Y:S01]  /*5550*/  @!P1 LDC R2, c[0x0][0xb0c] ;  /* 0x0002c300ff029b82 */ /* 0x000f220000000800 */
[----:B--2---:R-:W-:Y:S02]  /*5560*/  @!P1 SHF.R.U32.HI R0, RZ, R0, R13 ;  /* 0x00000000ff009219 */ /* 0x004fe4000001160d */
[----:B----4-:R-:W-:Y:S02]  /*5570*/  @!P1 ISETP.NE.AND P2, PT, R2, 0x1, PT ;  /* 0x000000010200980c */ /* 0x010fe40003f45270 */
[----:B------:R-:W-:Y:S02]  /*5580*/  @!P1 SEL R9, R10, R0, !P0 ;  /* 0x000000000a099207 */ /* 0x000fe40004000000 */
[----:B------:R-:W-:Y:S02]  /*5590*/  ELECT P0, URZ, PT ;  /* 0x0000000000ff782f */ /* 0x000fe40003800000 */
[----:B------:R-:W-:Y:S05]  /*55a0*/  @!P1 SEL R8, R11, R8, !P2 ;  /* 0x000000080b089207 */ /* 0x000fea0005000000 */
[----:B------:R-:W-:Y:S02]  /*55b0*/  @!P1 IMAD.IADD R0, R9, 0x1, -R8 ;  /* 0x0000000109009824 */ /* 0x000fe400078e0a08 */
[----:B------:R-:W-:Y:S02]  /*55c0*/  @!P1 IMAD.IADD R8, R8, 0x1, -R9 ;  /* 0x0000000108089824 */ /* 0x000fe400078e0a09 */
[----:B------:R-:W-:Y:S02]  /*55d0*/  @!P1 IMAD R11, R0, R2, R11 ;  /* 0x00000002000b9224 */ /* 0x000fe400078e020b */
[----:B------:R-:W-:Y:S01]  /*55e0*/  @!P1 IMAD R10, R8, R12, R10 ;  /* 0x0000000c080a9224 */ /* 0x000fe200078e020a */
[----:B-1----:R-:W-:Y:S06]  /*55f0*/  @!P4 BRA `(.L_x_112) ;  /* 0x00000030004cc947 */ /* 0x002fec0003800000 */
.L_x_211:
[----:B------:R-:W-:Y:S01]  /*5600*/  PLOP3.LUT P5, PT, P5, P0, PT, 0xf2, 0x2f ;  /* 0x00000000002f781c */ /* 0x000fe20002fa1e72 */
[----:B------:R-:W-:Y:S01]  /*5610*/  UMOV UR16, 0x0 ;  /* 0x0000000000107882 */ /* 0x000fe20000000000 */
[----:B------:R-:W-:Y:S01]  /*5620*/  UMOV UR17, 0x10000000 ;  /* 0x1000000000117882 */ /* 0x000fe20000000000 */
[----:B------:R-:W-:Y:S01]  /*5630*/  UMOV UR12, UR36 ;  /* 0x00000024000c7c82 */ /* 0x000fe20008000000 */
[----:B------:R-:W-:Y:S09]  /*5640*/  @P3 R2UR UR36, R24 ;  /* 0x00000000182432ca */ /* 0x000ff200000e0000 */
[----:B------:R-:W-:Y:S01]  /*5650*/  @!P5 IADD3 R2, P0, PT, R28, 0x580, RZ ;  /* 0x000005801c02d810 */ /* 0x000fe20007f1e0ff */
[----:B------:R-:W-:Y:S01]  /*5660*/  @!P5 IMAD.SHL.U32 R97, R97, 0x20, RZ ;  /* 0x000000206161d824 */ /* 0x000fe200078e00ff */
[----:B------:R-:W-:Y:S01]  /*5670*/  VOTEU.ALL UP1, P5 ;  /* 0x0000000000ff7886 */ /* 0x000fe20002820000 */
[----:B------:R-:W-:Y:S01]  /*5680*/  @!P5 IMAD.SHL.U32 R96, R96, 0x80, RZ ;  /* 0x000000806060d824 */ /* 0x000fe200078e00ff */
[----:B------:R-:W-:Y:S01]  /*5690*/  @!P5 R2UR UR9, R2 ;  /* 0x000000000209d2ca */ /* 0x000fe200000e0000 */
[----:B-1----:R-:W-:Y:S01]  /*56a0*/  @!P5 IMAD.X R0, RZ, RZ, R29, P0 ;  /* 0x000000ffff00d224 */ /* 0x002fe200000e061d */
[----:B------:R-:W-:Y:S01]  /*56b0*/  @!P5 R2UR UR10, R97 ;  /* 0x00000000610ad2ca */ /* 0x000fe200000e0000 */
[----:B------:R-:W-:Y:S01]  /*56c0*/  @!UP1 ULEA UR14, UR15, UR6, 0xd ;  /* 0x000000060f0e9291 */ /* 0x000fe2000f8e68ff */
[----:B------:R-:W-:Y:S01]  /*56d0*/  @!P5 R2UR UR11, R96 ;  /* 0x00000000600bd2ca */ /* 0x000fe200000e0000 */
[----:B------:R-:W-:Y:S01]  /*56e0*/  UIADD3 UR15, UPT, UPT, UR15, 0x1, URZ ;  /* 0x000000010f0f7890 */ /* 0x000fe2000fffe0ff */
[----:B------:R-:W-:Y:S01]  /*56f0*/  @!P5 R2UR UR8, R0 ;  /* 0x000000000008d2ca */ /* 0x000fe200000e0000 */
[----:B------:R-:W-:Y:S01]  /*5700*/  IMAD.IADD R97, R10, 0x1, R94 ;  /* 0x000000010a617824 */ /* 0x000fe200078e025e */
[C---:B------:R-:W-:Y:S01]  /*5710*/  ISETP.NE.AND P0, PT, R26.reuse, 0x2, PT ;  /* 0x000000021a00780c */ /* 0x040fe20003f05270 */
[----:B------:R-:W-:Y:S03]  /*5720*/  IMAD.IADD R96, R11, 0x1, R95 ;  /* 0x000000010b607824 */ /* 0x000fe600078e025f */
[----:B------:R-:W-:Y:S01]  /*5730*/  SEL R0, RZ, 0x1, P0 ;  /* 0x00000001ff007807 */ /* 0x000fe20000000000 */
[----:B------:R-:W-:Y:S01]  /*5740*/  IMAD.U32 R8, RZ, RZ, UR9 ;  /* 0x00000009ff087e24 */ /* 0x000fe2000f8e00ff */
[----:B------:R-:W-:Y:S01]  /*5750*/  UIADD3 UR9, UPT, UPT, UR13, 0x170, URZ ;  /* 0x000001700d097890 */ /* 0x000fe2000fffe0ff */
[----:B------:R-:W-:Y:S02]  /*5760*/  SEL R26, R26, RZ, P0 ;  /* 0x000000ff1a1a7207 */ /* 0x000fe40000000000 */
[----:B------:R-:W-:Y:S02]  /*5770*/  LOP3.LUT R25, R25, R0, RZ, 0x3c, !PT ;  /* 0x0000000019197212 */ /* 0x000fe400078e3cff */
[----:B------:R-:W-:Y:S01]  /*5780*/  IMAD.U32 R9, RZ, RZ, UR8 ;  /* 0x00000008ff097e24 */ /* 0x000fe2000f8e00ff */
[----:B------:R-:W-:Y:S01]  /*5790*/  @!P5 R2UR UR18, R8 ;  /* 0x000000000812d2ca */ /* 0x000fe200000e0000 */
[----:B------:R-:W-:Y:S01]  /*57a0*/  @!UP1 UIADD3 UR8, UPT, UPT, UR14, 0x400, URZ ;  /* 0x000004000e089890 */ /* 0x000fe2000fffe0ff */
[----:B------:R-:W-:Y:S02]  /*57b0*/  VOTEU.ALL UP1, P5 ;  /* 0x0000000000ff7886 */ /* 0x000fe40002820000 */
[----:B------:R-:W-:Y:S01]  /*57c0*/  @!P5 R2UR UR19, R9 ;  /* 0x000000000913d2ca */ /* 0x000fe200000e0000 */
[----:B------:R-:W-:Y:S11]  /*57d0*/  UPRMT UR14, UR37, 0x654, UR9 ;  /* 0x00000654250e7896 */ /* 0x000ff60008000009 */
[----:B------:R-:W-:Y:S01]  /*57e0*/  @!UPT UIADD3 URZ, UPT, UPT, URZ, URZ, URZ ;  /* 0x000000fffffff290 */ /* 0x000fe2000fffe0ff */
[----:B------:R2:W-:Y:S01]  /*57f0*/  @!UP1 UTMALDG.3D [UR8], [UR18], desc[UR16] ;  /* 0x00001008120095b4 */ /* 0x0005e20008011000 */
[----:B------:R2:W-:Y:S01]  /*5800*/  @!P5 SYNCS.ARRIVE.TRANS64.RED.A0TR RZ, [UR13+0x170], R23 ;  /* 0x00017017ffffd9a7 */ /* 0x0005e2000830040d */
[----:B------:R-:W-:Y:S04]  /*5810*/  UISETP.NE.AND UP1, UPT, UR15, 0x2, UPT ;  /* 0x000000020f00788c */ /* 0x000fe8000bf25270 */
[----:B------:R-:W-:Y:S02]  /*5820*/  USEL UR13, URZ, 0x1, UP1 ;  /* 0x00000001ff0d7887 */ /* 0x000fe40008800000 */
[----:B------:R-:W-:Y:S02]  /*5830*/  USEL UR15, UR15, URZ, UP1 ;  /* 0x000000ff0f0f7287 */ /* 0x000fe40008800000 */
[----:B------:R-:W-:Y:S02]  /*5840*/  UPLOP3.LUT UP1, UPT, UPT, UPT, UPT, 0x80, 0x8 ;  /* 0x000000000008789c */ /* 0x000fe40003f2f070 */
[----:B------:R-:W-:Y:S01]  /*5850*/  LOP3.LUT R27, R27, UR13, RZ, 0x3c, !PT ;  /* 0x0000000d1b1b7c12 */ /* 0x000fe2000f8e3cff */
[----:B------:R-:W-:Y:S01]  /*5860*/  SYNCS.ARRIVE.TRANS64.RED.A1T0 RZ, [UR14], RZ ;  /* 0x000000ffffff79a7 */ /* 0x000fe2000810040e */
[----:B------:R-:W-:Y:S07]  /*5870*/  @P3 BRA `(.L_x_113) ;  /* 0xfffffff400983947 */ /* 0x000fee000383ffff */
[----:B------:R-:W-:Y:S01]  /*5880*/  UIADD3 UR6, UPT, UPT, UR6, 0x180, URZ ;  /* 0x0000018006067890 */ /* 0x000fe2000fffe0ff */
[----:B------:R-:W-:-:S03]  /*5890*/  SHF.L.U32 R2, R27, 0x1f, RZ ;  /* 0x0000001f1b027819 */ /* 0x000fc600000006ff */
[----:B------:R-:W-:-:S09]  /*58a0*/  ULEA UR4, UR15, UR6, 0x3 ;  /* 0x000000060f047291 */ /* 0x000fd2000f8e18ff */
[----:B------:R-:W1:Y:S02]  /*58b0*/  SYNCS.PHASECHK.TRANS64.TRYWAIT P0, [UR4], R2 ;  /* 0x00000002ff0075a7 */ /* 0x000e640008001104 */
[----:B-1----:R-:W-:Y:S05]  /*58c0*/  @!P0 BRA `(.L_x_114) ;  /* 0x0000002c00b08947 */ /* 0x002fea0003800000 */
.L_x_213:
[----:B------:R-:W-:-:S04]  /*58d0*/  UIADD3 UR5, UPT, UPT, UR15, 0x1, URZ ;  /* 0x000000010f057890 */ /* 0x000fc8000fffe0ff */
[----:B------:R-:W-:-:S04]  /*58e0*/  UISETP.NE.AND UP0, UPT, UR5, 0x2, UPT ;  /* 0x000000020500788c */ /* 0x000fc8000bf05270 */
[----:B------:R-:W-:Y:S02]  /*58f0*/  USEL UR4, URZ, 0x1, UP0 ;  /* 0x00000001ff047887 */ /* 0x000fe40008000000 */
[----:B------:R-:W-:-:S04]  /*5900*/  USEL UR5, UR5, URZ, UP0 ;  /* 0x000000ff05057287 */ /* 0x000fc80008000000 */
[----:B------:R-:W-:Y:S01]  /*5910*/  ULEA UR5, UR5, UR6, 0x3 ;  /* 0x0000000605057291 */ /* 0x000fe2000f8e18ff */
[----:B-1----:R-:W-:-:S04]  /*5920*/  LOP3.LUT R2, R27, UR4, RZ, 0x3c, !PT ;  /* 0x000000041b027c12 */ /* 0x002fc8000f8e3cff */
[----:B------:R-:W-:Y:S01]  /*5930*/  SHF.L.U32 R2, R2, 0x1f, RZ ;  /* 0x0000001f02027819 */ /* 0x000fe200000006ff */
[----:B------:R-:W-:-:S07]  /*5940*/  IMAD.U32 R0, RZ, RZ, UR5 ;  /* 0x00000005ff007e24 */ /* 0x000fce000f8e00ff */
.L_x_115:
[----:B-1----:R1:W4:Y:S02]  /*5950*/  SYNCS.PHASECHK.TRANS64.TRYWAIT P0, [R0+URZ], R2 ;  /* 0x00000002000075a7 */ /* 0x00232400080011ff */
[----:B----4-:R-:W-:Y:S05]  /*5960*/  @!P0 NANOSLEEP.SYNCS 0x989680 ;  /* 0x009896800000895d */ /* 0x010fea0003900000 */
[----:B------:R-:W4:Y:S02]  /*5970*/  @!P0 SYNCS.PHASECHK.TRANS64 P0, [R0+URZ], R2 ;  /* 0x00000002000085a7 */ /* 0x000f2400080010ff */
[----:B--2-4-:R-:W-:Y:S05]  /*5980*/  @P0 EXIT ;  /* 0x000000000000094d */ /* 0x014fea0003800000 */
[----:B------:R-:W-:Y:S05]  /*5990*/  BRA `(.L_x_115) ;  /* 0xfffffffc00ec7947 */ /* 0x000fea000383ffff */
.L_x_105:
[----:B------:R-:W-:-:S06]  /*59a0*/  UISETP.GE.AND UP1, UPT, UR10, 0x4, UPT ;  /* 0x000000040a00788c */ /* 0x000fcc000bf26270 */
[----:B------:R-:W-:-:S13]  /*59b0*/  PLOP3.LUT P0, PT, PT, PT, UP1, 0x80, 0x8 ;  /* 0x000000000008781c */ /* 0x000fda0003f0f018 */
[----:B------:R-:W-:Y:S05]  /*59c0*/  @!P0 EXIT ;  /* 0x000000000000894d */ /* 0x000fea0003800000 */
[----:B------:R-:W-:Y:S01]  /*59d0*/  BAR.SYNC.DEFER_BLOCKING 0x6, 0xa0 ;  /* 0x0182800000007b1d */ /* 0x000fe20000010000 */
[C---:B------:R-:W-:Y:S01]  /*59e0*/  IMAD.SHL.U32 R2, R112.reuse, 0x20, RZ ;  /* 0x0000002070027824 */ /* 0x040fe200078e00ff */
[C---:B------:R-:W-:Y:S01]  /*59f0*/  LOP3.LUT R110, R112.reuse, 0x2, RZ, 0xc0, !PT ;  /* 0x00000002706e7812 */ /* 0x040fe200078ec0ff */
[C---:B------:R-:W-:Y:S01]  /*5a00*/  IMAD.SHL.U32 R111, R112.reuse, 0x4, RZ ;  /* 0x00000004706f7824 */ /* 0x040fe200078e00ff */
[C---:B------:R-:W-:Y:S01]  /*5a10*/  LOP3.LUT R113, R112.reuse, 0x60, RZ, 0xc0, !PT ;  /* 0x0000006070717812 */ /* 0x040fe200078ec0ff */
[----:B------:R-:W-:Y:S01]  /*5a20*/  IMAD.U32 R46, R112, 0x10000, RZ ;  /* 0x00010000702e7824 */ /* 0x000fe200078e00ff */
[----:B------:R-:W-:Y:S02]  /*5a30*/  UMOV UR42, 0x400 ;  /* 0x00000400002a7882 */ /* 0x000fe40000000000 */
[----:B------:R-:W1:Y:S01]  /*5a40*/  LDC R102, c[0x0][0x370] ;  /* 0x0000dc00ff667b82 */ /* 0x000e620000000800 */
[----:B------:R-:W-:Y:S01]  /*5a50*/  ULEA UR42, UR37, UR42, 0x18 ;  /* 0x0000002a252a7291 */ /* 0x000fe2000f8ec0ff */
[----:B------:R-:W-:Y:S01]  /*5a60*/  LOP3.LUT R3, R2, 0xc0, RZ, 0xc0, !PT ;  /* 0x000000c002037812 */ /* 0x000fe200078ec0ff */
[----:B------:R-:W-:Y:S01]  /*5a70*/  IMAD.MOV R110, RZ, RZ, -R110 ;  /* 0x000000ffff6e7224 */ /* 0x000fe200078e0a6e */
[----:B------:R-:W-:Y:S01]  /*5a80*/  LOP3.LUT R112, R112, 0x4, RZ, 0xc0, !PT ;  /* 0x0000000470707812 */ /* 0x000fe200078ec0ff */
[----:B------:R-:W-:Y:S01]  /*5a90*/  UIADD3 UR44, UPT, UPT, UR42, 0x400, URZ ;  /* 0x000004002a2c7890 */ /* 0x000fe2000fffe0ff */
[----:B------:R-:W-:Y:S01]  /*5aa0*/  LOP3.LUT R111, R3, 0x18, R111, 0xf8, !PT ;  /* 0x00000018036f7812 */ /* 0x000fe200078ef86f */
[----:B------:R-:W-:Y:S01]  /*5ab0*/  HFMA2 R45, -RZ, RZ, 0, 0 ;  /* 0x00000000ff2d7431 */ /* 0x000fe200000001ff */
[----:B------:R-:W2:Y:S01]  /*5ac0*/  LDC R42, c[0x0][0xb0c] ;  /* 0x0002c300ff2a7b82 */ /* 0x000ea20000000800 */
[----:B------:R-:W-:Y:S01]  /*5ad0*/  LOP3.LUT R46, R46, 0x600000, RZ, 0xc0, !PT ;  /* 0x006000002e2e7812 */ /* 0x000fe200078ec0ff */
[----:B------:R-:W-:Y:S01]  /*5ae0*/  IMAD.MOV R109, RZ, RZ, -R112 ;  /* 0x000000ffff6d7224 */ /* 0x000fe200078e0a70 */
[----:B------:R-:W-:Y:S01]  /*5af0*/  LOP3.LUT R111, R111, 0xf20, R2, 0xf8, !PT ;  /* 0x00000f206f6f7812 */ /* 0x000fe200078ef802 */
[----:B------:R-:W-:Y:S01]  /*5b00*/  IMAD.MOV.U32 R108, RZ, RZ, 0x1 ;  /* 0x00000001ff6c7424 */ /* 0x000fe200078e00ff */
[----:B------:R-:W-:Y:S01]  /*5b10*/  CS2R R106, SRZ ;  /* 0x00000000006a7805 */ /* 0x000fe2000001ff00 */
[----:B------:R-:W-:Y:S01]  /*5b20*/  IMAD.MOV.U32 R120, RZ, RZ, RZ ;  /* 0x000000ffff787224 */ /* 0x000fe200078e00ff */
[----:B------:R-:W-:Y:S01]  /*5b30*/  CS2R R104, SRZ ;  /* 0x0000000000687805 */ /* 0x000fe2000001ff00 */
[----:B------:R-:W3:Y:S01]  /*5b40*/  LDC R100, c[0x0][0xb20] ;  /* 0x0002c800ff647b82 */ /* 0x000ee20000000800 */
[----:B------:R-:W4:Y:S01]  /*5b50*/  LDS R0, [UR42+0x250] ;  /* 0x0002502aff007984 */ /* 0x000f220008000800 */
[----:B------:R-:W-:Y:S01]  /*5b60*/  SHF.L.U32 R110, R110, 0x4, RZ ;  /* 0x000000046e6e7819 */ /* 0x000fe200000006ff */
[----:B------:R-:W-:Y:S01]  /*5b70*/  IMAD.SHL.U32 R109, R109, 0x10, RZ ;  /* 0x000000106d6d7824 */ /* 0x000fe200078e00ff */
[----:B------:R-:W-:Y:S01]  /*5b80*/  LEA R111, R111, UR44, 0x1 ;  /* 0x0000002c6f6f7c11 */ /* 0x000fe2000f8e08ff */
[----:B------:R-:W1:Y:S03]  /*5b90*/  LDCU.64 UR46, c[0x0][0x348] ;  /* 0x00006900ff2e77ac */ /* 0x000e660008000a00 */
[----:B------:R-:W1:Y:S01]  /*5ba0*/  LDC R41, c[0x0][0xb30] ;  /* 0x0002cc00ff297b82 */ /* 0x000e620000000800 */
[----:B------:R-:W1:Y:S01]  /*5bb0*/  LDCU.64 UR38, c[0x0][0x888] ;  /* 0x00011100ff2677ac */ /* 0x000e620008000a00 */
[----:B------:R-:W-:-:S06]  /*5bc0*/  UMOV UR43, URZ ;  /* 0x000000ff002b7c82 */ /* 0x000fcc0008000000 */
[----:B------:R-:W1:Y:S08]  /*5bd0*/  LDC.64 R92, c[0x0][0xb10] ;  /* 0x0002c400ff5c7b82 */ /* 0x000e700000000a00 */
[----:B------:R-:W1:Y:S08]  /*5be0*/  LDC.64 R38, c[0x0][0xb18] ;  /* 0x0002c600ff267b82 */ /* 0x000e700000000a00 */
[----:B------:R-:W1:Y:S08]  /*5bf0*/  LDC.64 R88, c[0x0][0x888] ;  /* 0x00022200ff587b82 */ /* 0x000e700000000a00 */
[----:B------:R-:W1:Y:S01]  /*5c00*/  LDC.64 R36, c[0x0][0xb28] ;  /* 0x0002ca00ff247b82 */ /* 0x000e620000000a00 */
[----:B----4-:R-:W-:-:S07]  /*5c10*/  IMAD.IADD R46, R0, 0x1, R46 ;  /* 0x00000001002e7824 */ /* 0x010fce00078e022e */
[----:B------:R-:W4:Y:S08]  /*5c20*/  LDC.64 R90, c[0x0][0x890] ;  /* 0x00022400ff5a7b82 */ /* 0x000f300000000a00 */
[----:B------:R-:W1:Y:S08]  /*5c30*/  LDC.64 R86, c[0x0][0x8b0] ;  /* 0x00022c00ff567b82 */ /* 0x000e700000000a00 */
[----:B------:R-:W1:Y:S08]  /*5c40*/  LDC.64 R84, c[0x0][0x8a8] ;  /* 0x00022a00ff547b82 */ /* 0x000e700000000a00 */
[----:B--23--:R-:W1:Y:S02]  /*5c50*/  LDC R101, c[0x0][0x374] ;  /* 0x0000dd00ff657b82 */ /* 0x00ce640000000800 */
.L_x_135:
[----:B------:R-:W-:Y:S02]  /*5c60*/  LEA R0, R120, UR42, 0x3 ;  /* 0x0000002a78007c11 */ /* 0x000fe4000f8e18ff */
[----:B------:R-:W-:Y:S02]  /*5c70*/  SHF.L.U32 R2, R106, 0x1f, RZ ;  /* 0x0000001f6a027819 */ /* 0x000fe400000006ff */
[----:B-1----:R-:W-:Y:S02]  /*5c80*/  LEA R16, R120, UR42, 0x4 ;  /* 0x0000002a78107c11 */ /* 0x002fe4000f8e20ff */
[----:B--2---:R-:W2:Y:S02]  /*5c90*/  SYNCS.PHASECHK.TRANS64.TRYWAIT P0, [R0+URZ+0x1a0], R2 ;  /* 0x0001a002000075a7 */ /* 0x004ea400080011ff */
[----:B--2---:R-:W-:Y:S05]  /*5ca0*/  @!P0 BRA `(.L_x_116) ;  /* 0x0000002800d08947 */ /* 0x004fea0003800000 */
.L_x_214:
[----:B------:R-:W3:Y:S01]  /*5cb0*/  LDC.64 R10, c[0x0][0xb10] ;  /* 0x0002c400ff0a7b82 */ /* 0x000ee20000000a00 */
[----:B------:R-:W4:Y:S01]  /*5cc0*/  LDS.128 R16, [R16+0x230] ;  /* 0x0002300010107984 */ /* 0x000f220000000c00 */
[----:B-1----:R-:W-:Y:S01]  /*5cd0*/  ISETP.NE.AND P1, PT, R41, 0x1, PT ;  /* 0x000000012900780c */ /* 0x002fe20003f25270 */
[----:B--2---:R-:W-:Y:S01]  /*5ce0*/  VIADD R0, R0, 0x1b0 ;  /* 0x000001b000007836 */ /* 0x004fe20000000000 */
[----:B------:R-:W-:Y:S04]  /*5cf0*/  ISETP.GE.AND P0, PT, R40, 0x1, PT ;  /* 0x000000012800780c */ /* 0x000fe80003f06270 */
[----:B------:R-:W1:Y:S01]  /*5d00*/  LDC.64 R8, c[0x0][0xb18] ;  /* 0x0002c600ff087b82 */ /* 0x000e620000000a00 */
[----:B------:R-:W-:Y:S01]  /*5d10*/  PRMT R0, RZ, 0x654, R0 ;  /* 0x00000654ff007816 */ /* 0x000fe20000000000 */
[----:B------:R-:W-:Y:S01]  /*5d20*/  @!PT LDS RZ, [RZ] ;  /* 0x00000000fffff984 */ /* 0x000fe20000000800 */
[----:B------:R-:W-:Y:S01]  /*5d30*/  @!PT LDS RZ, [RZ] ;  /* 0x00000000fffff984 */ /* 0x000fe20000000800 */
[----:B------:R-:W-:Y:S01]  /*5d40*/  @!PT LDS RZ, [RZ] ;  /* 0x00000000fffff984 */ /* 0x000fe20000000800 */
[----:B------:R-:W-:Y:S01]  /*5d50*/  @!PT LDS RZ, [RZ] ;  /* 0x00000000fffff984 */ /* 0x000fe20000000800 */
[----:B------:R2:W-:Y:S06]  /*5d60*/  MEMBAR.ALL.CTA ;  /* 0x0000000000007992 */ /* 0x0005ec0000008000 */
[----:B--2---:R-:W2:Y:S01]  /*5d70*/  FENCE.VIEW.ASYNC.S ;  /* 0x00000000000073c6 */ /* 0x004ea20000000000 */
[----:B------:R-:W1:Y:S08]  /*5d80*/  @!P1 LDC R12, c[0x0][0xb20] ;  /* 0x0002c800ff0c9b82 */ /* 0x000e700000000800 */
[----:B------:R-:W1:Y:S01]  /*5d90*/  @!P1 LDC R7, c[0x0][0xb0c] ;  /* 0x0002c300ff079b82 */ /* 0x000e620000000800 */
[----:B--2---:R2:W-:Y:S01]  /*5da0*/  SYNCS.ARRIVE.TRANS64.RED.A1T0 RZ, [R0+URZ], RZ ;  /* 0x000000ff00ff79a7 */ /* 0x0045e200081004ff */
[----:B----4-:R-:W-:Y:S04]  /*5db0*/  LOP3.LUT P4, RZ, R18, 0x1, RZ, 0xc0, !PT ;  /* 0x0000000112ff7812 */ /* 0x010fe8000788c0ff */
[----:B------:R-:W-:Y:S09]  /*5dc0*/  P2R R114, PR, RZ, 0x10 ;  /* 0x00000010ff727803 */ /* 0x000ff20000000000 */
[----:B------:R-:W-:Y:S02]  /*5dd0*/  @P4 MOV R44, R16 ;  /* 0x00000010002c4202 */ /* 0x000fe40000000f00 */
[----:B------:R-:W-:Y:S01]  /*5de0*/  @P4 LOP3.LUT R43, R17, 0xffff, RZ, 0xc0, !PT ;  /* 0x0000ffff112b4812 */ /* 0x000fe200078ec0ff */
[----:B--23--:R-:W-:Y:S06]  /*5df0*/  @!P0 BRA `(.L_x_117) ;  /* 0x0000000000a48947 */ /* 0x00cfec0003800000 */
[-C--:B------:R-:W-:Y:S01]  /*5e00*/  IMAD.HI.U32 R0, R101, R39.reuse, RZ ;  /* 0x0000002765007227 */ /* 0x080fe200078e00ff */
[----:B------:R-:W-:Y:S02]  /*5e10*/  ISETP.NE.AND P0, PT, R38, 0x1, PT ;  /* 0x000000012600780c */ /* 0x000fe40003f05270 */
[----:B------:R-:W-:Y:S01]  /*5e20*/  ISETP.NE.AND P2, PT, R40, 0x1, PT ;  /* 0x000000012800780c */ /* 0x000fe20003f45270 */
[----:B------:R-:W-:Y:S01]  /*5e30*/  IMAD.HI.U32 R4, R102, R92, RZ ;  /* 0x0000005c66047227 */ /* 0x000fe200078e00ff */
[----:B------:R-:W-:Y:S02]  /*5e40*/  SHF.R.U32.HI R0, RZ, R100, R0 ;  /* 0x00000064ff007219 */ /* 0x000fe40000011600 */
[----:B------:R-:W-:Y:S01]  /*5e50*/  ISETP.NE.AND P3, PT, R42, 0x1, PT ;  /* 0x000000012a00780c */ /* 0x000fe20003f65270 */
[----:B------:R-:W-:Y:S01]  /*5e60*/  IMAD.HI.U32 R6, R43, R39, RZ ;  /* 0x000000272b067227 */ /* 0x000fe200078e00ff */
[-C--:B------:R-:W-:Y:S02]  /*5e70*/  SHF.R.U32.HI R4, RZ, R93.reuse, R4 ;  /* 0x0000005dff047219 */ /* 0x080fe40000011604 */
        /* <DEDUP_REMOVED lines=14> */
[C---:B------:R-:W-:Y:S03]  /*5f60*/  IMAD.HI.U32 R0, R3.reuse, R36, RZ ;  /* 0x0000002403007227 */ /* 0x040fe600078e00ff */
[C---:B------:R-:W-:Y:S02]  /*5f70*/  ISETP.GE.OR P0, PT, R2.reuse, R5, P0 ;  /* 0x000000050200720c */ /* 0x040fe40000706670 */
[----:B------:R-:W-:Y:S04]  /*5f80*/  SHF.R.U32.HI R0, RZ, R37, R0 ;  /* 0x00000025ff007219 */ /* 0x000fe80000011600 */
[C---:B------:R-:W-:Y:S05]  /*5f90*/  SEL R6, R3.reuse, R0, !P2 ;  /* 0x0000000003067207 */ /* 0x040fea0005000000 */
        /* <DEDUP_REMOVED lines=14> */
[----:B------:R-:W-:Y:S07]  /*6080*/  IMAD R43, R3, R38, R43 ;  /* 0x00000026032b7224 */ /* 0x000fee00078e022b */
.L_x_117:
[----:B------:R-:W-:Y:S01]  /*6090*/  @!P1 IMAD.HI.U32 R0, R44, R10, RZ ;  /* 0x0000000a2c009227 */ /* 0x000fe200078e00ff */
[----:B-1----:R-:W-:Y:S01]  /*60a0*/  @!P1 ISETP.NE.AND P0, PT, R8, 0x1, PT ;  /* 0x000000010800980c */ /* 0x002fe20003f05270 */
[----:B------:R-:W-:Y:S01]  /*60b0*/  ULOP3.LUT UP0, URZ, UR44, 0x1b0, URZ, 0xc0, !UPT ;  /* 0x000001b02cff7892 */ /* 0x000fe2000f80c0ff */
[----:B------:R-:W-:Y:S01]  /*60c0*/  @!P1 ISETP.NE.AND P2, PT, R7, 0x1, PT ;  /* 0x000000010700980c */ /* 0x000fe20003f45270 */
[C---:B------:R-:W-:Y:S01]  /*60d0*/  @!P1 IMAD.HI.U32 R2, R43.reuse, R9, RZ ;  /* 0x000000092b029227 */ /* 0x040fe200078e00ff */
[----:B------:R-:W-:Y:S02]  /*60e0*/  @!P1 SHF.R.U32.HI R0, RZ, R11, R0 ;  /* 0x0000000bff009219 */ /* 0x000fe40000011600 */
[----:B------:R-:W-:Y:S01]  /*60f0*/  @P4 SHF.R.U32.HI R103, RZ, 0x10, R17 ;  /* 0x00000010ff674819 */ /* 0x000fe20000011611 */
[----:B------:R-:W-:Y:S01]  /*6100*/  VIADD R120, R120, 0x1 ;  /* 0x0000000178787836 */ /* 0x000fe20000000000 */
[----:B------:R-:W-:Y:S02]  /*6110*/  @!P1 SHF.R.U32.HI R2, RZ, R12, R2 ;  /* 0x0000000cff029219 */ /* 0x000fe40000011602 */
[----:B------:R-:W-:Y:S02]  /*6120*/  @!P1 SEL R3, R44, R0, !P2 ;  /* 0x000000002c039207 */ /* 0x000fe40005000000 */
[----:B------:R-:W-:Y:S05]  /*6130*/  @!P1 SEL R2, R43, R2, !P0 ;  /* 0x000000022b029207 */ /* 0x000fea0004000000 */
[----:B------:R-:W-:Y:S02]  /*6140*/  @!P1 IMAD.IADD R0, R2, 0x1, -R3 ;  /* 0x0000000102009824 */ /* 0x000fe400078e0a03 */
[----:B------:R-:W-:Y:S02]  /*6150*/  @!P1 IMAD.IADD R2, R3, 0x1, -R2 ;  /* 0x0000000103029824 */ /* 0x000fe400078e0a02 */
[----:B------:R-:W-:Y:S02]  /*6160*/  @!P1 IMAD R44, R0, R7, R44 ;  /* 0x00000007002c9224 */ /* 0x000fe400078e022c */
[----:B------:R-:W-:Y:S01]  /*6170*/  @!P1 IMAD R43, R2, R8, R43 ;  /* 0x00000008022b9224 */ /* 0x000fe200078e022b */
[----:B------:R-:W-:Y:S06]  /*6180*/  BRA.U !UP0, `(.L_x_118) ;  /* 0x00000001087c7547 */ /* 0x000fec000b800000 */
[----:B------:R-:W1:Y:S01]  /*6190*/  LDCU.64 UR8, c[0x4][0x80] ;  /* 0x01001000ff0877ac */ /* 0x000e620008000a00 */
[----:B------:R-:W-:Y:S01]  /*61a0*/  MOV R2, 0x0 ;  /* 0x0000000000027802 */ /* 0x000fe20000000f00 */
[----:B------:R-:W-:Y:S02]  /*61b0*/  HFMA2 R12, -RZ, RZ, 0, 5.9604644775390625e-08 ;  /* 0x00000001ff0c7431 */ /* 0x000fe400000001ff */
[----:B------:R-:W-:Y:S01]  /*61c0*/  IMAD.MOV.U32 R8, RZ, RZ, 0x70 ;  /* 0x00000070ff087424 */ /* 0x000fe200078e00ff */
[----:B------:R2:W3:Y:S01]  /*61d0*/  LDC.64 R14, c[0x4][R2] ;  /* 0x01000000020e7b82 */ /* 0x0004e20000000a00 */
[----:B------:R-:W4:Y:S01]  /*61e0*/  LDCU.64 UR6, c[0x4][0x88] ;  /* 0x01001100ff0677ac */ /* 0x000f220008000a00 */
[----:B------:R-:W-:Y:S01]  /*61f0*/  IMAD.MOV.U32 R13, RZ, RZ, RZ ;  /* 0x000000ffff0d7224 */ /* 0x000fe200078e00ff */
[----:B------:R-:W2:Y:S01]  /*6200*/  LDCU.64 UR4, c[0x4][0x8] ;  /* 0x01000100ff0477ac */ /* 0x000ea20008000a00 */
[----:B-1----:R-:W-:Y:S01]  /*6210*/  MOV R5, UR9 ;  /* 0x0000000900057c02 */ /* 0x002fe20008000f00 */
[----:B------:R-:W-:Y:S01]  /*6220*/  IMAD.U32 R4, RZ, RZ, UR8 ;  /* 0x00000008ff047e24 */ /* 0x000fe2000f8e00ff */
[----:B----4-:R-:W-:Y:S01]  /*6230*/  MOV R7, UR7 ;  /* 0x0000000700077c02 */ /* 0x010fe20008000f00 */
[----:B------:R-:W-:Y:S01]  /*6240*/  IMAD.U32 R6, RZ, RZ, UR6 ;  /* 0x00000006ff067e24 */ /* 0x000fe2000f8e00ff */
[----:B--2---:R-:W-:Y:S01]  /*6250*/  MOV R11, UR5 ;  /* 0x00000005000b7c02 */ /* 0x004fe20008000f00 */
[----:B------:R-:W-:Y:S02]  /*6260*/  IMAD.U32 R10, RZ, RZ, UR4 ;  /* 0x00000004ff0a7e24 */ /* 0x000fe4000f8e00ff */
[----:B------:R-:W-:Y:S07]  /*6270*/  LEPC R20, `(.L_x_119) ;  /* 0x000000001014794e */ /* 0x000fee0000000000 */
[----:B---3-5:R-:W-:Y:S05]  /*6280*/  CALL.ABS.NOINC R14 ;  /* 0x000000000e007343 */ /* 0x028fea0003c00000 */
.L_x_119:
[----:B------:R-:W1:Y:S01]  /*6290*/  LDCU.64 UR8, c[0x4][0x80] ;  /* 0x01001000ff0877ac */ /* 0x000e620008000a00 */
[----:B------:R-:W2:Y:S01]  /*62a0*/  LDC.64 R2, c[0x4][R2] ;  /* 0x0100000002027b82 */ /* 0x000ea20000000a00 */
[----:B------:R-:W-:Y:S02]  /*62b0*/  HFMA2 R12, -RZ, RZ, 0, 5.9604644775390625e-08 ;  /* 0x00000001ff0c7431 */ /* 0x000fe400000001ff */
[----:B------:R-:W-:Y:S02]  /*62c0*/  IMAD.MOV.U32 R8, RZ, RZ, 0x70 ;  /* 0x00000070ff087424 */ /* 0x000fe400078e00ff */
[----:B------:R-:W-:Y:S01]  /*62d0*/  IMAD.MOV.U32 R13, RZ, RZ, RZ ;  /* 0x000000ffff0d7224 */ /* 0x000fe200078e00ff */
[----:B------:R-:W3:Y:S01]  /*62e0*/  LDCU.64 UR6, c[0x4][0x88] ;  /* 0x01001100ff0677ac */ /* 0x000ee20008000a00 */
[----:B------:R-:W4:Y:S01]  /*62f0*/  LDCU.64 UR4, c[0x4][0x8] ;  /* 0x01000100ff0477ac */ /* 0x000f220008000a00 */
[----:B-1----:R-:W-:Y:S02]  /*6300*/  MOV R4, UR8 ;  /* 0x0000000800047c02 */ /* 0x002fe40008000f00 */
[----:B------:R-:W-:Y:S02]  /*6310*/  MOV R5, UR9 ;  /* 0x0000000900057c02 */ /* 0x000fe40008000f00 */
[----:B---3--:R-:W-:Y:S01]  /*6320*/  MOV R7, UR7 ;  /* 0x0000000700077c02 */ /* 0x008fe20008000f00 */
[----:B------:R-:W-:Y:S01]  /*6330*/  IMAD.U32 R6, RZ, RZ, UR6 ;  /* 0x00000006ff067e24 */ /* 0x000fe2000f8e00ff */
[----:B----4-:R-:W-:Y:S01]  /*6340*/  MOV R11, UR5 ;  /* 0x00000005000b7c02 */ /* 0x010fe20008000f00 */
[----:B------:R-:W-:Y:S02]  /*6350*/  IMAD.U32 R10, RZ, RZ, UR4 ;  /* 0x00000004ff0a7e24 */ /* 0x000fe4000f8e00ff */
[----:B------:R-:W-:Y:S07]  /*6360*/  LEPC R20, `(.L_x_118) ;  /* 0x000000001014794e */ /* 0x000fee0000000000 */
[----:B--2---:R-:W-:Y:S05]  /*6370*/  CALL.ABS.NOINC R2 ;  /* 0x0000000002007343 */ /* 0x004fea0003c00000 */
.L_x_118:
[----:B------:R-:W-:Y:S01]  /*6380*/  ISETP.NE.U32.AND P2, PT, R90, RZ, PT ;  /* 0x000000ff5a00720c */ /* 0x000fe20003f45070 */
[----:B------:R-:W-:Y:S01]  /*6390*/  UISETP.NE.AND UP1, UPT, UR45, URZ, UPT ;  /* 0x000000ff2d00728c */ /* 0x000fe2000bf25270 */
[----:B------:R-:W-:Y:S02]  /*63a0*/  ISETP.NE.U32.AND P4, PT, R86, RZ, PT ;  /* 0x000000ff5600720c */ /* 0x000fe40003f85070 */
[----:B------:R-:W-:Y:S02]  /*63b0*/  ISETP.NE.AND.EX P2, PT, R91, RZ, PT, P2 ;  /* 0x000000ff5b00720c */ /* 0x000fe40003f45320 */
[----:B------:R-:W-:Y:S02]  /*63c0*/  PLOP3.LUT P1, PT, PT, PT, PT, 0x8, 0x80 ;  /* 0x000000000080781c */ /* 0x000fe40003f2e170 */
[----:B------:R-:W-:Y:S02]  /*63d0*/  PLOP3.LUT P0, PT, PT, PT, UP1, 0x80, 0x8 ;  /* 0x000000000008781c */ /* 0x000fe40003f0f018 */
[----:B------:R-:W-:Y:S02]  /*63e0*/  ISETP.NE.AND.EX P4, PT, R87, RZ, PT, P4 ;  /* 0x000000ff5700720c */ /* 0x000fe40003f85340 */
[----:B------:R-:W1:Y:S09]  /*63f0*/  @UP1 LDCU.64 UR4, c[0x0][0x888] ;  /* 0x00011100ff0417ac */ /* 0x000e720008000a00 */
[----:B------:R-:W-:Y:S01]  /*6400*/  @P0 PLOP3.LUT P1, PT, P2, PT, PT, 0x80, 0x8 ;  /* 0x000000000008081c */ /* 0x000fe2000172f070 */
[----:B-1----:R-:W-:Y:S04]  /*6410*/  @UP1 UISETP.NE.U32.AND UP0, UPT, UR4, URZ, UPT ;  /* 0x000000ff0400128c */ /* 0x002fe8000bf05070 */
[----:B------:R-:W-:Y:S04]  /*6420*/  @UP1 UISETP.NE.AND.EX UP0, UPT, UR5, URZ, UPT, UP0 ;  /* 0x000000ff0500128c */ /* 0x000fe8000bf05300 */
[----:B------:R-:W-:Y:S01]  /*6430*/  @UP1 USEL UR4, URZ, 0xffffffff, UP0 ;  /* 0xffffffffff041887 */ /* 0x000fe20008000000 */
[----:B------:R-:W-:Y:S11]  /*6440*/  @!P2 BRA `(.L_x_120) ;  /* 0x00000000002ca947 */ /* 0x000ff60003800000 */
[----:B------:R-:W-:Y:S01]  /*6450*/  ISETP.NE.U32.AND P3, PT, R88, RZ, PT ;  /* 0x000000ff5800720c */ /* 0x000fe20003f65070 */
[----:B------:R-:W-:Y:S03]  /*6460*/  IMAD.MOV.U32 R98, RZ, RZ, 0x1 ;  /* 0x00000001ff627424 */ /* 0x000fe600078e00ff */
[----:B------:R-:W-:Y:S11]  /*6470*/  ISETP.NE.AND.EX P3, PT, R89, RZ, PT, P3 ;  /* 0x000000ff5900720c */ /* 0x000ff60003f65330 */
[----:B------:R-:W-:Y:S02]  /*6480*/  @!UPT UIADD3 URZ, UPT, UPT, URZ, URZ, URZ ;  /* 0x000000fffffff290 */ /* 0x000fe4000fffe0ff */
[----:B------:R-:W1:Y:S01]  /*6490*/  @P3 LDC.64 R2, c[0x0][0x888] ;  /* 0x00022200ff023b82 */ /* 0x000e620000000a00 */
[----:B------:R-:W-:Y:S04]  /*64a0*/  @P3 IMAD R0, R90, UR36, RZ ;  /* 0x000000245a003c24 */ /* 0x000fe8000f8e02ff */
[----:B-1----:R-:W-:Y:S04]  /*64b0*/  @P3 IMAD.WIDE R2, R0, 0x4, R2 ;  /* 0x0000000400023825 */ /* 0x002fe800078e0202 */
[----:B------:R-:W-:Y:S01]  /*64c0*/  HFMA2 R0, -RZ, RZ, 0, 5.9604644775390625e-08 ;  /* 0x00000001ff007431 */ /* 0x000fe200000001ff */
[----:B-----5:R1:W5:Y:S04]  /*64d0*/  @P3 LDG.E R48, desc[UR40][R2.64] ;  /* 0x0000002802303981 */ /* 0x020368000c1e1900 */
[----:B------:R-:W-:Y:S01]  /*64e0*/  @!P3 PRMT R98, R0, 0x7610, R98 ;  /* 0x000076100062b816 */ /* 0x000fe20000000062 */
[----:B-1----:R-:W2:Y:S06]  /*64f0*/  @!P3 LDC R48, c[0x0][0x880] ;  /* 0x00022000ff30bb82 */ /* 0x002eac0000000800 */
.L_x_120:
[----:B------:R-:W-:Y:S05]  /*6500*/  @!P4 BRA `(.L_x_121) ;  /* 0x000000000020c947 */ /* 0x000fea0003800000 */
[----:B------:R-:W-:Y:S04]  /*6510*/  ISETP.NE.U32.AND P3, PT, R84, RZ, PT ;  /* 0x000000ff5400720c */ /* 0x000fe80003f65070 */
[----:B------:R-:W-:Y:S11]  /*6520*/  ISETP.NE.AND.EX P3, PT, R85, RZ, PT, P3 ;  /* 0x000000ff5500720c */ /* 0x000ff60003f65330 */
[----:B------:R-:W-:Y:S02]  /*6530*/  @!UPT UIADD3 URZ, UPT, UPT, URZ, URZ, URZ ;  /* 0x000000fffffff290 */ /* 0x000fe4000fffe0ff */
[----:B------:R-:W1:Y:S01]  /*6540*/  @P3 LDC.64 R2, c[0x0][0x8a8] ;  /* 0x00022a00ff023b82 */ /* 0x000e620000000a00 */
[----:B------:R-:W-:Y:S04]  /*6550*/  @P3 IMAD R0, R86, UR36, RZ ;  /* 0x0000002456003c24 */ /* 0x000fe8000f8e02ff */
[----:B-1----:R-:W-:Y:S05]  /*6560*/  @P3 IMAD.WIDE R2, R0, 0x4, R2 ;  /* 0x0000000400023825 */ /* 0x002fea00078e0202 */
[----:B-----5:R1:W5:Y:S02]  /*6570*/  @P3 LDG.E R47, desc[UR40][R2.64] ;  /* 0x00000028022f3981 */ /* 0x020364000c1e1900 */
[----:B-1----:R-:W3:Y:S02]  /*6580*/  @!P3 LDC R47, c[0x0][0x8a0] ;  /* 0x00022800ff2fbb82 */ /* 0x002ee40000000800 */
.L_x_121:
[----:B--2--5:R-:W-:Y:S01]  /*6590*/  @P0 FSETP.NEU.AND P4, PT, R48, RZ, PT ;  /* 0x000000ff3000020b */ /* 0x024fe20003f8d000 */
[----:B------:R-:W-:Y:S01]  /*65a0*/  IMAD.U32 R0, RZ, RZ, UR4 ;  /* 0x00000004ff007e24 */ /* 0x000fe2000f8e00ff */
[----:B------:R-:W-:Y:S01]  /*65b0*/  @P0 LOP3.LUT P3, RZ, R98, 0xff, RZ, 0xc0, !PT ;  /* 0x000000ff62ff0812 */ /* 0x000fe2000786c0ff */
[C---:B------:R-:W-:Y:S01]  /*65c0*/  IMAD.SHL.U32 R119, R105.reuse, 0x2000, RZ ;  /* 0x0000200069777824 */ /* 0x040fe200078e00ff */
[----:B------:R-:W-:Y:S01]  /*65d0*/  @P0 SEL R2, RZ, 0xffffffff, P4 ;  /* 0xffffffffff020807 */ /* 0x000fe20002000000 */
[----:B------:R-:W-:Y:S01]  /*65e0*/  BSSY B1, `(.L_x_122) ;  /* 0x0000039000017945 */ /* 0x000fe20003800000 */
[----:B------:R-:W-:Y:S01]  /*65f0*/  LEA R3, R105, UR42, 0x3 ;  /* 0x0000002a69037c11 */ /* 0x000fe2000f8e18ff */
[----:B------:R-:W-:Y:S01]  /*6600*/  IMAD.IADD R118, R111, 0x1, R119 ;  /* 0x000000016f767824 */ /* 0x000fe200078e0277 */
[----:B------:R-:W-:Y:S02]  /*6610*/  @P1 SEL R2, R0, R2, !P3 ;  /* 0x0000000200021207 */ /* 0x000fe40005800000 */
[----:B------:R-:W-:Y:S02]  /*6620*/  CS2R R82, SRZ ;  /* 0x0000000000527805 */ /* 0x000fe4000001ff00 */
[----:B------:R-:W-:Y:S01]  /*6630*/  LOP3.LUT R0, R108, 0x1, RZ, 0x3c, !PT ;  /* 0x000000016c007812 */ /* 0x000fe200078e3cff */
[--C-:B------:R-:W-:Y:S01]  /*6640*/  IMAD.IADD R117, R110, 0x1, R118.reuse ;  /* 0x000000016e757824 */ /* 0x100fe200078e0276 */
[----:B------:R-:W-:Y:S02]  /*6650*/  @P0 LOP3.LUT R2, R2, 0x1, RZ, 0xc0, !PT ;  /* 0x0000000102020812 */ /* 0x000fe400078ec0ff */
[----:B------:R-:W-:Y:S02]  /*6660*/  CS2R R80, SRZ ;  /* 0x0000000000507805 */ /* 0x000fe4000001ff00 */
[----:B------:R-:W-:Y:S02]  /*6670*/  LEA R122, R45, UR42, 0x3 ;  /* 0x0000002a2d7a7c11 */ /* 0x000fe4000f8e18ff */
[----:B------:R-:W-:Y:S02]  /*6680*/  CS2R R74, SRZ ;  /* 0x00000000004a7805 */ /* 0x000fe4000001ff00 */
[----:B------:R-:W-:Y:S02]  /*6690*/  ISETP.NE.U32.OR P5, PT, R2, 0x1, !P0 ;  /* 0x000000010200780c */ /* 0x000fe400047a5470 */
[----:B------:R-:W-:Y:S02]  /*66a0*/  CS2R R72, SRZ ;  /* 0x0000000000487805 */ /* 0x000fe4000001ff00 */
[----:B------:R-:W-:Y:S02]  /*66b0*/  SHF.L.U32 R4, R107, 0x1f, RZ ;  /* 0x0000001f6b047819 */ /* 0x000fe400000006ff */
[----:B------:R-:W-:Y:S02]  /*66c0*/  CS2R R66, SRZ ;  /* 0x0000000000427805 */ /* 0x000fe4000001ff00 */
[----:B------:R-:W-:Y:S02]  /*66d0*/  PLOP3.LUT P4, PT, PT, PT, PT, 0x8, 0x80 ;  /* 0x000000000080781c */ /* 0x000fe40003f8e170 */
[----:B------:R-:W-:Y:S02]  /*66e0*/  CS2R R64, SRZ ;  /* 0x0000000000407805 */ /* 0x000fe4000001ff00 */
[----:B------:R-:W-:Y:S02]  /*66f0*/  P2R R121, PR, RZ, 0x20 ;  /* 0x00000020ff797803 */ /* 0x000fe40000000000 */
[----:B------:R-:W-:Y:S02]  /*6700*/  CS2R R18, SRZ ;  /* 0x0000000000127805 */ /* 0x000fe4000001ff00 */
[----:B------:R-:W-:Y:S01]  /*6710*/  CS2R R16, SRZ ;  /* 0x0000000000107805 */ /* 0x000fe2000001ff00 */
[----:B------:R-:W-:Y:S02]  /*6720*/  IMAD.IADD R116, R109, 0x1, R118 ;  /* 0x000000016d747824 */ /* 0x000fe400078e0276 */
[----:B------:R-:W-:Y:S01]  /*6730*/  IMAD R115, R112, -0x10, R117 ;  /* 0xfffffff070737824 */ /* 0x000fe200078e0275 */
[----:B------:R-:W-:Y:S04]  /*6740*/  @P5 SHF.L.U32 R2, R0, 0x1f, RZ ;  /* 0x0000001f00025819 */ /* 0x000fe800000006ff */
[----:B------:R1:W2:Y:S01]  /*6750*/  @P5 SYNCS.PHASECHK.TRANS64.TRYWAIT P0, [R3+URZ+0x170], R2 ;  /* 0x00017002030055a7 */ /* 0x0002a200080011ff */
[----:B------:R4:W3:Y:S01]  /*6760*/  SYNCS.PHASECHK.TRANS64.TRYWAIT P3, [R122+URZ+0x1c0], R4 ;  /* 0x0001c0047a0075a7 */ /* 0x0008e200080611ff */
[----:B-1----:R-:W-:Y:S01]  /*6770*/  IMAD R2, R45, 0x20, R46 ;  /* 0x000000202d027824 */ /* 0x002fe200078e022e */
[----:B--2---:R-:W-:Y:S01]  /*6780*/  @P5 PLOP3.LUT P4, PT, P0, PT, PT, 0x8, 0x80 ;  /* 0x000000000080581c */ /* 0x004fe2000078e170 */
[----:B------:R-:W-:Y:S01]  /*6790*/  @!UPT UIADD3 URZ, UPT, UPT, URZ, URZ, URZ ;  /* 0x000000fffffff290 */ /* 0x000fe2000fffe0ff */
[----:B---34-:R-:W-:Y:S11]  /*67a0*/  @!P5 BRA `(.L_x_123) ;  /* 0x000000000070d947 */ /* 0x018ff60003800000 */
[----:B------:R-:W-:Y:S01]  /*67b0*/  ISETP.NE.U32.AND P0, PT, RZ, UR38, PT ;  /* 0x00000026ff007c0c */ /* 0x000fe2000bf05070 */
[----:B------:R-:W-:Y:S01]  /*67c0*/  BSSY B0, `(.L_x_124) ;  /* 0x0000016000007945 */ /* 0x000fe20003800000 */
[----:B------:R-:W-:Y:S02]  /*67d0*/  FSETP.NEU.AND P1, PT, R48, RZ, PT ;  /* 0x000000ff3000720b */ /* 0x000fe40003f2d000 */
[----:B------:R-:W-:Y:S02]  /*67e0*/  CS2R R18, SRZ ;  /* 0x0000000000127805 */ /* 0x000fe4000001ff00 */
[----:B------:R-:W-:Y:S02]  /*67f0*/  ISETP.NE.AND.EX P0, PT, RZ, UR39, PT, P0 ;  /* 0x00000027ff007c0c */ /* 0x000fe4000bf05300 */
[----:B------:R-:W-:Y:S02]  /*6800*/  CS2R R16, SRZ ;  /* 0x0000000000107805 */ /* 0x000fe4000001ff00 */
[----:B------:R-:W-:Y:S02]  /*6810*/  SEL R5, RZ, 0xffffffff, P1 ;  /* 0xffffffffff057807 */ /* 0x000fe40000800000 */
[----:B------:R-:W-:Y:S02]  /*6820*/  CS2R R66, SRZ ;  /* 0x0000000000427805 */ /* 0x000fe4000001ff00 */
[----:B------:R-:W-:Y:S02]  /*6830*/  LOP3.LUT P1, RZ, R98, 0xff, RZ, 0xc0, !PT ;  /* 0x000000ff62ff7812 */ /* 0x000fe4000782c0ff */
[----:B------:R-:W-:Y:S02]  /*6840*/  CS2R R64, SRZ ;  /* 0x0000000000407805 */ /* 0x000fe4000001ff00 */
[----:B------:R-:W-:Y:S02]  /*6850*/  SEL R6, RZ, 0xffffffff, P0 ;  /* 0xffffffffff067807 */ /* 0x000fe40000000000 */
[----:B------:R-:W-:Y:S02]  /*6860*/  CS2R R74, SRZ ;  /* 0x00000000004a7805 */ /* 0x000fe4000001ff00 */
[----:B------:R-:W-:Y:S01]  /*6870*/  CS2R R72, SRZ ;  /* 0x0000000000487805 */ /* 0x000fe2000001ff00 */
[----:B------:R-:W-:Y:S01]  /*6880*/  IMAD.MOV.U32 R83, RZ, RZ, RZ ;  /* 0x000000ffff537224 */ /* 0x000fe200078e00ff */
[----:B------:R-:W-:Y:S02]  /*6890*/  @P2 SEL R5, R6, R5, !P1 ;  /* 0x0000000506052207 */ /* 0x000fe40004800000 */
[----:B------:R-:W-:Y:S02]  /*68a0*/  CS2R R80, SRZ ;  /* 0x0000000000507805 */ /* 0x000fe4000001ff00 */
[----:B------:R-:W-:Y:S04]  /*68b0*/  LOP3.LUT R5, R5, 0x1, RZ, 0xc0, !PT ;  /* 0x0000000105057812 */ /* 0x000fe800078ec0ff */
[----:B------:R-:W-:Y:S01]  /*68c0*/  ISETP.NE.U32.AND P0, PT, R5, 0x1, PT ;  /* 0x000000010500780c */ /* 0x000fe20003f05070 */
[----:B------:R-:W-:Y:S01]  /*68d0*/  @!UPT UIADD3 URZ, UPT, UPT, URZ, URZ, URZ ;  /* 0x000000fffffff290 */ /* 0x000fe2000fffe0ff */
[----:B------:R-:W-:Y:S11]  /*68e0*/  @!P4 BRA `(.L_x_125) ;  /* 0x00000000000cc947 */ /* 0x000ff60003800000 */
[----:B------:R-:W-:Y:S04]  /*68f0*/  SHF.L.U32 R0, R0, 0x1f, RZ ;  /* 0x0000001f00007819 */ /* 0x000fe800000006ff */
[----:B------:R-:W1:Y:S02]  /*6900*/  SYNCS.PHASECHK.TRANS64.TRYWAIT P1, [R3+URZ+0x170], R0 ;  /* 0x00017000030075a7 */ /* 0x000e6400080211ff */
[----:B-1----:R-:W-:Y:S05]  /*6910*/  @!P1 BRA `(.L_x_126) ;  /* 0x0000001c00c89947 */ /* 0x002fea0003800000 */
.L_x_125:
[----:B------:R-:W-:Y:S05]  /*6920*/  BSYNC B0 ;  /* 0x0000000000007941 */ /* 0x000fea0003800000 */
.L_x_124:
[----:B------:R2:W3:Y:S04]  /*6930*/  @P0 LDS.128 R16, [R118] ;  /* 0x0000000076100984 */ /* 0x0004e80000000c00 */
[----:B------:R2:W4:Y:S04]  /*6940*/  @P0 LDS.128 R64, [R117+0x10] ;  /* 0x0000100075400984 */ /* 0x0005280000000c00 */
[----:B------:R2:W1:Y:S04]  /*6950*/  @P0 LDS.128 R72, [R116+0x20] ;  /* 0x0000200074480984 */ /* 0x0004680000000c00 */
[----:B------:R2:W1:Y:S02]  /*6960*/  @P0 LDS.128 R80, [R115+0x30] ;  /* 0x0000300073500984 */ /* 0x0004640000000c00 */
.L_x_123:
[----:B------:R-:W-:Y:S05]  /*6970*/  BSYNC B1 ;  /* 0x0000000000017941 */ /* 0x000fea0003800000 */
.L_x_122:
[----:B-1----:R-:W-:Y:S04]  /*6980*/  SHF.R.U32.HI R0, RZ, 0x15, R2 ;  /* 0x00000015ff007819 */ /* 0x002fe80000011602 */
[----:B------:R-:W-:Y:S01]  /*6990*/  LOP3.LUT P0, RZ, R0, 0x3, R99, 0x48, !PT ;  /* 0x0000000300ff7812 */ /* 0x000fe20007804863 */
[----:B------:R-:W-:Y:S01]  /*69a0*/  @!UPT UIADD3 URZ, UPT, UPT, URZ, URZ, URZ ;  /* 0x000000fffffff290 */ /* 0x000fe2000fffe0ff */
[----:B------:R-:W-:Y:S11]  /*69b0*/  @P3 BRA `(.L_x_127) ;  /* 0x0000000000083947 */ /* 0x000ff60003800000 */
[----:B------:R-:W1:Y:S02]  /*69c0*/  SYNCS.PHASECHK.TRANS64.TRYWAIT P1, [R122+URZ+0x1c0], R4 ;  /* 0x0001c0047a0075a7 */ /* 0x000e6400080211ff */
[----:B-1----:R-:W-:Y:S05]  /*69d0*/  @!P1 BRA `(.L_x_128) ;  /* 0x0000001c00ac9947 */ /* 0x002fea0003800000 */
.L_x_127:
[----:B------:R-:W-:Y:S05]  /*69e0*/  @!P0 BRA `(.L_x_129) ;  /* 0x0000000000408947 */ /* 0x000fea0003800000 */
[----:B------:R-:W1:Y:S01]  /*69f0*/  LDCU.64 UR8, c[0x4][0x70] ;  /* 0x01000e00ff0877ac */ /* 0x000e620008000a00 */
[----:B------:R-:W-:Y:S01]  /*6a00*/  MOV R15, 0x0 ;  /* 0x00000000000f7802 */ /* 0x000fe20000000f00 */
[----:B------:R-:W-:Y:S02]  /*6a10*/  HFMA2 R12, -RZ, RZ, 0, 5.9604644775390625e-08 ;  /* 0x00000001ff0c7431 */ /* 0x000fe400000001ff */
[----:B------:R-:W-:Y:S02]  /*6a20*/  IMAD.MOV.U32 R8, RZ, RZ, 0x192 ;  /* 0x00000192ff087424 */ /* 0x000fe400078e00ff */
[----:B------:R-:W-:Y:S01]  /*6a30*/  IMAD.MOV.U32 R13, RZ, RZ, RZ ;  /* 0x000000ffff0d7224 */ /* 0x000fe200078e00ff */
[----:B------:R-:W5:Y:S01]  /*6a40*/  LDCU.64 UR6, c[0x4][0x78] ;  /* 0x01000f00ff0677ac */ /* 0x000f620008000a00 */
[----:B------:R-:W2:Y:S01]  /*6a50*/  LDC.64 R14, c[0x4][R15] ;  /* 0x010000000f0e7b82 */ /* 0x000ea20000000a00 */
[----:B------:R-:W3:Y:S01]  /*6a60*/  LDCU.64 UR4, c[0x4][0x10] ;  /* 0x01000200ff0477ac */ /* 0x000ee20008000a00 */
[----:B-1----:R-:W-:Y:S01]  /*6a70*/  MOV R5, UR9 ;  /* 0x0000000900057c02 */ /* 0x002fe20008000f00 */
[----:B------:R-:W-:Y:S01]  /*6a80*/  IMAD.U32 R4, RZ, RZ, UR8 ;  /* 0x00000008ff047e24 */ /* 0x000fe2000f8e00ff */
[----:B-----5:R-:W-:Y:S01]  /*6a90*/  MOV R7, UR7 ;  /* 0x0000000700077c02 */ /* 0x020fe20008000f00 */
[----:B------:R-:W-:Y:S01]  /*6aa0*/  IMAD.U32 R6, RZ, RZ, UR6 ;  /* 0x00000006ff067e24 */ /* 0x000fe2000f8e00ff */
[----:B---3--:R-:W-:Y:S01]  /*6ab0*/  MOV R11, UR5 ;  /* 0x00000005000b7c02 */ /* 0x008fe20008000f00 */
[----:B------:R-:W-:Y:S02]  /*6ac0*/  IMAD.U32 R10, RZ, RZ, UR4 ;  /* 0x00000004ff0a7e24 */ /* 0x000fe4000f8e00ff */
[----:B------:R-:W-:Y:S07]  /*6ad0*/  LEPC R20, `(.L_x_129) ;  /* 0x000000001014794e */ /* 0x000fee0000000000 */
[----:B--2-4-:R-:W-:Y:S05]  /*6ae0*/  CALL.ABS.NOINC R14 ;  /* 0x000000000e007343 */ /* 0x014fea0003c00000 */
.L_x_129:
[----:B------:R-:W-:Y:S01]  /*6af0*/  ISETP.NE.AND P0, PT, R113, RZ, PT ;  /* 0x000000ff7100720c */ /* 0x000fe20003f05270 */
[----:B------:R-:W-:Y:S05]  /*6b00*/  WARPSYNC.ALL ;  /* 0x0000000000007948 */ /* 0x000fea0003800000 */
[----:B------:R-:W-:Y:S01]  /*6b10*/  R2UR UR4, R2 ;  /* 0x00000000020472ca */ /* 0x000fe200000e0000 */
[----:B------:R-:W-:Y:S01]  /*6b20*/  BSSY.RECONVERGENT B0, `(.L_x_130) ;  /* 0x000008d000007945 */ /* 0x000fe20003800200 */
[C---:B---3--:R-:W-:Y:S02]  /*6b30*/  SHF.L.U32 R49, R16.reuse, 0x10, RZ ;  /* 0x0000001010317819 */ /* 0x048fe400000006ff */
[----:B------:R-:W-:Y:S02]  /*6b40*/  LOP3.LUT R50, R16, 0xffff0000, RZ, 0xc0, !PT ;  /* 0xffff000010327812 */ /* 0x000fe400078ec0ff */
[C---:B------:R-:W-:Y:S02]  /*6b50*/  SHF.L.U32 R51, R17.reuse, 0x10, RZ ;  /* 0x0000001011337819 */ /* 0x040fe400000006ff */
[----:B------:R-:W-:Y:S02]  /*6b60*/  LOP3.LUT R52, R17, 0xffff0000, RZ, 0xc0, !PT ;  /* 0xffff000011347812 */ /* 0x000fe400078ec0ff */
[C---:B------:R-:W-:Y:S02]  /*6b70*/  SHF.L.U32 R53, R18.reuse, 0x10, RZ ;  /* 0x0000001012357819 */ /* 0x040fe400000006ff */
[----:B------:R-:W-:Y:S02]  /*6b80*/  LOP3.LUT R54, R18, 0xffff0000, RZ, 0xc0, !PT ;  /* 0xffff000012367812 */ /* 0x000fe400078ec0ff */
[C---:B------:R-:W-:Y:S02]  /*6b90*/  SHF.L.U32 R55, R19.reuse, 0x10, RZ ;  /* 0x0000001013377819 */ /* 0x040fe400000006ff */
[----:B------:R-:W-:Y:S02]  /*6ba0*/  LOP3.LUT R56, R19, 0xffff0000, RZ, 0xc0, !PT ;  /* 0xffff000013387812 */ /* 0x000fe400078ec0ff */
[C---:B----4-:R-:W-:Y:S01]  /*6bb0*/  SHF.L.U32 R57, R64.reuse, 0x10, RZ ;  /* 0x0000001040397819 */ /* 0x050fe200000006ff */
[----:B------:R-:W1:Y:S01]  /*6bc0*/  LDTM.x32 R4, tmem[UR4] ;  /* 0x00000004000479ee */ /* 0x000e6200082c0000 */
[----:B------:R-:W-:Y:S01]  /*6bd0*/  LOP3.LUT R58, R64, 0xffff0000, RZ, 0xc0, !PT ;  /* 0xffff0000403a7812 */ /* 0x000fe200078ec0ff */
[----:B------:R-:W-:Y:S01]  /*6be0*/  NOP ;  /* 0x0000000000007918 */ /* 0x000fe20000000000 */
[C---:B------:R-:W-:Y:S02]  /*6bf0*/  SHF.L.U32 R59, R65.reuse, 0x10, RZ ;  /* 0x00000010413b7819 */ /* 0x040fe400000006ff */
[----:B------:R-:W-:Y:S02]  /*6c00*/  LOP3.LUT R60, R65, 0xffff0000, RZ, 0xc0, !PT ;  /* 0xffff0000413c7812 */ /* 0x000fe400078ec0ff */
[C---:B------:R-:W-:Y:S02]  /*6c10*/  SHF.L.U32 R61, R66.reuse, 0x10, RZ ;  /* 0x00000010423d7819 */ /* 0x040fe400000006ff */
[----:B------:R-:W-:Y:S02]  /*6c20*/  LOP3.LUT R62, R66, 0xffff0000, RZ, 0xc0, !PT ;  /* 0xffff0000423e7812 */ /* 0x000fe400078ec0ff */
[C---:B------:R-:W-:Y:S02]  /*6c30*/  SHF.L.U32 R63, R67.reuse, 0x10, RZ ;  /* 0x00000010433f7819 */ /* 0x040fe400000006ff */
[----:B------:R-:W-:Y:S02]  /*6c40*/  IADD3 R122, PT, PT, R122, 0x1e0, RZ ;  /* 0x000001e07a7a7810 */ /* 0x000fe40007ffe0ff */
[----:B------:R-:W-:Y:S02]  /*6c50*/  LOP3.LUT R64, R67, 0xffff0000, RZ, 0xc0, !PT ;  /* 0xffff000043407812 */ /* 0x000fe400078ec0ff */
[----:B------:R-:W-:Y:S02]  /*6c60*/  SHF.L.U32 R65, R72, 0x10, RZ ;  /* 0x0000001048417819 */ /* 0x000fe400000006ff */
[----:B------:R-:W-:Y:S02]  /*6c70*/  LOP3.LUT R122, R122, 0xfefffff8, RZ, 0xc0, !PT ;  /* 0xfefffff87a7a7812 */ /* 0x000fe400078ec0ff */
[----:B------:R-:W-:Y:S02]  /*6c80*/  LOP3.LUT R66, R72, 0xffff0000, RZ, 0xc0, !PT ;  /* 0xffff000048427812 */ /* 0x000fe400078ec0ff */
[----:B-1----:R1:W-:Y:S01]  /*6c90*/  SYNCS.ARRIVE.TRANS64.RED.A1T0 RZ, [R122+URZ], RZ ;  /* 0x000000ff7aff79a7 */ /* 0x0023e200081004ff */
[C---:B------:R-:W-:Y:S01]  /*6ca0*/  FMUL R4, R47.reuse, R4 ;  /* 0x000000042f047220 */ /* 0x040fe20000400000 */
[C---:B------:R-:W-:Y:S01]  /*6cb0*/  FMUL R5, R47.reuse, R5 ;  /* 0x000000052f057220 */ /* 0x040fe20000400000 */
[C---:B------:R-:W-:Y:S01]  /*6cc0*/  FMUL R6, R47.reuse, R6 ;  /* 0x000000062f067220 */ /* 0x040fe20000400000 */
[----:B------:R-:W-:Y:S01]  /*6cd0*/  FMUL R7, R47, R7 ;  /* 0x000000072f077220 */ /* 0x000fe20000400000 */
[C---:B------:R-:W-:Y:S01]  /*6ce0*/  FFMA R4, R48.reuse, R49, R4 ;  /* 0x0000003130047223 */ /* 0x040fe20000000004 */
[C---:B------:R-:W-:Y:S01]  /*6cf0*/  SHF.L.U32 R67, R73.reuse, 0x10, RZ ;  /* 0x0000001049437819 */ /* 0x040fe200000006ff */
[C---:B------:R-:W-:Y:S01]  /*6d00*/  FFMA R5, R48.reuse, R50, R5 ;  /* 0x0000003230057223 */ /* 0x040fe20000000005 */
[C---:B------:R-:W-:Y:S01]  /*6d10*/  FFMA R6, R48.reuse, R51, R6 ;  /* 0x0000003330067223 */ /* 0x040fe20000000006 */
[----:B------:R-:W-:Y:S01]  /*6d20*/  LOP3.LUT R68, R73, 0xffff0000, RZ, 0xc0, !PT ;  /* 0xffff000049447812 */ /* 0x000fe200078ec0ff */
[C---:B------:R-:W-:Y:S01]  /*6d30*/  FFMA R7, R48.reuse, R52, R7 ;  /* 0x0000003430077223 */ /* 0x040fe20000000007 */
[----:B------:R-:W-:Y:S01]  /*6d40*/  FMUL R8, R47, R8 ;  /* 0x000000082f087220 */ /* 0x000fe20000400000 */
[----:B------:R-:W-:Y:S01]  /*6d50*/  F2FP.BF16.F32.PACK_AB R4, R5, R4 ;  /* 0x000000040504723e */ /* 0x000fe200000010ff */
[C---:B------:R-:W-:Y:S01]  /*6d60*/  FMUL R9, R47.reuse, R9 ;  /* 0x000000092f097220 */ /* 0x040fe20000400000 */
[----:B------:R-:W-:Y:S01]  /*6d70*/  FMUL R10, R47, R10 ;  /* 0x0000000a2f0a7220 */ /* 0x000fe20000400000 */
[----:B------:R-:W-:Y:S01]  /*6d80*/  F2FP.BF16.F32.PACK_AB R5, R7, R6 ;  /* 0x000000060705723e */ /* 0x000fe200000010ff */
[C---:B------:R-:W-:Y:S01]  /*6d90*/  FFMA R8, R48.reuse, R53, R8 ;  /* 0x0000003530087223 */ /* 0x040fe20000000008 */
[----:B------:R-:W-:Y:S01]  /*6da0*/  FFMA R9, R48, R54, R9 ;  /* 0x0000003630097223 */ /* 0x000fe20000000009 */
[----:B------:R-:W-:Y:S01]  /*6db0*/  SHF.L.U32 R69, R74, 0x10, RZ ;  /* 0x000000104a457819 */ /* 0x000fe200000006ff */
[----:B------:R-:W-:Y:S01]  /*6dc0*/  FFMA R10, R48, R55, R10 ;  /* 0x00000037300a7223 */ /* 0x000fe2000000000a */
[C---:B------:R-:W-:Y:S01]  /*6dd0*/  FMUL R11, R47.reuse, R11 ;  /* 0x0000000b2f0b7220 */ /* 0x040fe20000400000 */
[----:B------:R-:W-:Y:S01]  /*6de0*/  LOP3.LUT R70, R74, 0xffff0000, RZ, 0xc0, !PT ;  /* 0xffff00004a467812 */ /* 0x000fe200078ec0ff */
[----:B------:R-:W-:Y:S01]  /*6df0*/  FMUL R0, R47, R12 ;  /* 0x0000000c2f007220 */ /* 0x000fe20000400000 */
[----:B------:R-:W-:Y:S01]  /*6e00*/  F2FP.BF16.F32.PACK_AB R6, R9, R8 ;  /* 0x000000080906723e */ /* 0x000fe200000010ff */
[C---:B------:R-:W-:Y:S01]  /*6e10*/  FFMA R11, R48.reuse, R56, R11 ;  /* 0x00000038300b7223 */ /* 0x040fe2000000000b */
[----:B------:R-:W-:Y:S01]  /*6e20*/  FMUL R2, R47, R13 ;  /* 0x0000000d2f027220 */ /* 0x000fe20000400000 */
[C---:B------:R-:W-:Y:S01]  /*6e30*/  FFMA R0, R48.reuse, R57, R0 ;  /* 0x0000003930007223 */ /* 0x040fe20000000000 */
[----:B------:R-:W-:Y:S01]  /*6e40*/  SHF.L.U32 R71, R75, 0x10, RZ ;  /* 0x000000104b477819 */ /* 0x000fe200000006ff */
[----:B------:R-:W-:Y:S01]  /*6e50*/  FMUL R3, R47, R14 ;  /* 0x0000000e2f037220 */ /* 0x000fe20000400000 */
[----:B------:R-:W-:Y:S01]  /*6e60*/  F2FP.BF16.F32.PACK_AB R7, R11, R10 ;  /* 0x0000000a0b07723e */ /* 0x000fe200000010ff */
[C---:B------:R-:W-:Y:S01]  /*6e70*/  FFMA R2, R48.reuse, R58, R2 ;  /* 0x0000003a30027223 */ /* 0x040fe20000000002 */
[C---:B------:R-:W-:Y:S01]  /*6e80*/  FMUL R15, R47.reuse, R15 ;  /* 0x0000000f2f0f7220 */ /* 0x040fe20000400000 */
[C---:B------:R-:W-:Y:S01]  /*6e90*/  FMUL R12, R47.reuse, R16 ;  /* 0x000000102f0c7220 */ /* 0x040fe20000400000 */
[----:B------:R-:W-:Y:S01]  /*6ea0*/  FMUL R13, R47, R17 ;  /* 0x000000112f0d7220 */ /* 0x000fe20000400000 */
[----:B------:R1:W-:Y:S01]  /*6eb0*/  STS.128 [R118], R4 ;  /* 0x0000000476007388 */ /* 0x0003e20000000c00 */
[----:B------:R-:W-:Y:S01]  /*6ec0*/  LOP3.LUT R72, R75, 0xffff0000, RZ, 0xc0, !PT ;  /* 0xffff00004b487812 */ /* 0x000fe200078ec0ff */
[----:B------:R-:W-:Y:S01]  /*6ed0*/  FFMA R3, R48, R59, R3 ;  /* 0x0000003b30037223 */ /* 0x000fe20000000003 */
[----:B------:R-:W-:Y:S01]  /*6ee0*/  SHF.L.U32 R73, R80, 0x10, RZ ;  /* 0x0000001050497819 */ /* 0x000fe200000006ff */
[----:B------:R-:W-:Y:S01]  /*6ef0*/  FFMA R15, R48, R60, R15 ;  /* 0x0000003c300f7223 */ /* 0x000fe2000000000f */
[----:B------:R-:W-:Y:S01]  /*6f00*/  F2FP.BF16.F32.PACK_AB R8, R2, R0 ;  /* 0x000000000208723e */ /* 0x000fe200000010ff */
[C---:B------:R-:W-:Y:S01]  /*6f10*/  FFMA R12, R48.reuse, R61, R12 ;  /* 0x0000003d300c7223 */ /* 0x040fe2000000000c */
[C---:B------:R-:W-:Y:S01]  /*6f20*/  FFMA R13, R48.reuse, R62, R13 ;  /* 0x0000003e300d7223 */ /* 0x040fe2000000000d */
[C---:B------:R-:W-:Y:S01]  /*6f30*/  FMUL R14, R47.reuse, R18 ;  /* 0x000000122f0e7220 */ /* 0x040fe20000400000 */
[C---:B------:R-:W-:Y:S01]  /*6f40*/  FMUL R19, R47.reuse, R19 ;  /* 0x000000132f137220 */ /* 0x040fe20000400000 */
[C---:B------:R-:W-:Y:S01]  /*6f50*/  FMUL R16, R47.reuse, R20 ;  /* 0x000000142f107220 */ /* 0x040fe20000400000 */
[C---:B------:R-:W-:Y:S01]  /*6f60*/  FMUL R17, R47.reuse, R21 ;  /* 0x000000152f117220 */ /* 0x040fe20000400000 */
[C---:B------:R-:W-:Y:S01]  /*6f70*/  FFMA R14, R48.reuse, R63, R14 ;  /* 0x0000003f300e7223 */ /* 0x040fe2000000000e */
        /* <DEDUP_REMOVED lines=10> */
[----:B------:R-:W-:Y:S01]  /*7020*/  FMUL R27, R47, R27 ;  /* 0x0000001b2f1b7220 */ /* 0x000fe20000400000 */
[----:B------:R-:W-:Y:S01]  /*7030*/  F2FP.BF16.F32.PACK_AB R9, R15, R3 ;  /* 0x000000030f09723e */ /* 0x000fe200000010ff */
[C---:B------:R-:W-:Y:S01]  /*7040*/  FFMA R20, R48.reuse, R69, R20 ;  /* 0x0000004530147223 */ /* 0x040fe20000000014 */
[----:B------:R-:W-:Y:S01]  /*7050*/  F2FP.BF16.F32.PACK_AB R10, R13, R12 ;  /* 0x0000000c0d0a723e */ /* 0x000fe200000010ff */
[----:B------:R-:W-:Y:S01]  /*7060*/  FMUL R24, R47, R28 ;  /* 0x0000001c2f187220 */ /* 0x000fe20000400000 */
[----:B------:R-:W-:Y:S01]  /*7070*/  F2FP.BF16.F32.PACK_AB R11, R19, R14 ;  /* 0x0000000e130b723e */ /* 0x000fe200000010ff */
[----:B------:R-:W-:Y:S01]  /*7080*/  FFMA R21, R48, R70, R21 ;  /* 0x0000004630157223 */ /* 0x000fe20000000015 */
[----:B------:R-:W-:Y:S01]  /*7090*/  LOP3.LUT R74, R80, 0xffff0000, RZ, 0xc0, !PT ;  /* 0xffff0000504a7812 */ /* 0x000fe200078ec0ff */
[----:B------:R-:W-:Y:S01]  /*70a0*/  FMUL R25, R47, R29 ;  /* 0x0000001d2f197220 */ /* 0x000fe20000400000 */
[C---:B------:R-:W-:Y:S01]  /*70b0*/  SHF.L.U32 R75, R81.reuse, 0x10, RZ ;  /* 0x00000010514b7819 */ /* 0x040fe200000006ff */
[----:B------:R1:W-:Y:S01]  /*70c0*/  STS.128 [R117+0x10], R8 ;  /* 0x0000100875007388 */ /* 0x0003e20000000c00 */
[C---:B------:R-:W-:Y:S01]  /*70d0*/  FFMA R22, R48.reuse, R71, R22 ;  /* 0x0000004730167223 */ /* 0x040fe20000000016 */
[----:B------:R-:W-:Y:S01]  /*70e0*/  LOP3.LUT R76, R81, 0xffff0000, RZ, 0xc0, !PT ;  /* 0xffff0000514c7812 */ /* 0x000fe200078ec0ff */
[C---:B------:R-:W-:Y:S01]  /*70f0*/  FMUL R26, R47.reuse, R30 ;  /* 0x0000001e2f1a7220 */ /* 0x040fe20000400000 */
[----:B------:R-:W-:Y:S01]  /*7100*/  FFMA R27, R48, R72, R27 ;  /* 0x00000048301b7223 */ /* 0x000fe2000000001b */
[----:B------:R-:W-:Y:S01]  /*7110*/  SHF.L.U32 R77, R82, 0x10, RZ ;  /* 0x00000010524d7819 */ /* 0x000fe200000006ff */
[C---:B------:R-:W-:Y:S01]  /*7120*/  FMUL R31, R47.reuse, R31 ;  /* 0x0000001f2f1f7220 */ /* 0x040fe20000400000 */
[----:B------:R-:W-:Y:S01]  /*7130*/  FFMA R24, R48, R73, R24 ;  /* 0x0000004930187223 */ /* 0x000fe20000000018 */
[----:B------:R-:W-:Y:S01]  /*7140*/  LOP3.LUT R78, R82, 0xffff0000, RZ, 0xc0, !PT ;  /* 0xffff0000524e7812 */ /* 0x000fe200078ec0ff */
[----:B------:R-:W-:Y:S01]  /*7150*/  FMUL R28, R47, R32 ;  /* 0x000000202f1c7220 */ /* 0x000fe20000400000 */
[C---:B------:R-:W-:Y:S01]  /*7160*/  FFMA R25, R48.reuse, R74, R25 ;  /* 0x0000004a30197223 */ /* 0x040fe20000000019 */
[----:B------:R-:W-:Y:S01]  /*7170*/  SHF.L.U32 R79, R83, 0x10, RZ ;  /* 0x00000010534f7819 */ /* 0x000fe200000006ff */
[----:B------:R-:W-:Y:S01]  /*7180*/  FMUL R29, R47, R33 ;  /* 0x000000212f1d7220 */ /* 0x000fe20000400000 */
[----:B------:R-:W-:Y:S01]  /*7190*/  F2FP.BF16.F32.PACK_AB R16, R17, R16 ;  /* 0x000000101110723e */ /* 0x000fe200000010ff */
[C---:B------:R-:W-:Y:S01]  /*71a0*/  FFMA R26, R48.reuse, R75, R26 ;  /* 0x0000004b301a7223 */ /* 0x040fe2000000001a */
[----:B------:R-:W-:Y:S01]  /*71b0*/  LOP3.LUT R80, R83, 0xffff0000, RZ, 0xc0, !PT ;  /* 0xffff000053507812 */ /* 0x000fe200078ec0ff */
[----:B------:R-:W-:Y:S01]  /*71c0*/  FMUL R30, R47, R34 ;  /* 0x000000222f1e7220 */ /* 0x000fe20000400000 */
[----:B------:R-:W-:Y:S01]  /*71d0*/  F2FP.BF16.F32.PACK_AB R17, R23, R18 ;  /* 0x000000121711723e */ /* 0x000fe200000010ff */
[C---:B------:R-:W-:Y:S01]  /*71e0*/  FFMA R31, R48.reuse, R76, R31 ;  /* 0x0000004c301f7223 */ /* 0x040fe2000000001f */
[----:B------:R-:W-:Y:S01]  /*71f0*/  FMUL R35, R47, R35 ;  /* 0x000000232f237220 */ /* 0x000fe20000400000 */
[----:B------:R-:W-:Y:S01]  /*7200*/  F2FP.BF16.F32.PACK_AB R18, R21, R20 ;  /* 0x000000141512723e */ /* 0x000fe200000010ff */
[C---:B------:R-:W-:Y:S01]  /*7210*/  FFMA R28, R48.reuse, R77, R28 ;  /* 0x0000004d301c7223 */ /* 0x040fe2000000001c */
[----:B------:R-:W-:Y:S01]  /*7220*/  F2FP.BF16.F32.PACK_AB R19, R27, R22 ;  /* 0x000000161b13723e */ /* 0x000fe200000010ff */
[C---:B------:R-:W-:Y:S01]  /*7230*/  FFMA R29, R48.reuse, R78, R29 ;  /* 0x0000004e301d7223 */ /* 0x040fe2000000001d */
[C---:B------:R-:W-:Y:S01]  /*7240*/  FFMA R30, R48.reuse, R79, R30 ;  /* 0x0000004f301e7223 */ /* 0x040fe2000000001e */
[----:B------:R-:W-:Y:S01]  /*7250*/  FFMA R35, R48, R80, R35 ;  /* 0x0000005030237223 */ /* 0x000fe20000000023 */
[----:B------:R-:W-:Y:S01]  /*7260*/  F2FP.BF16.F32.PACK_AB R24, R25, R24 ;  /* 0x000000181918723e */ /* 0x000fe200000010ff */
[----:B------:R1:W-:Y:S01]  /*7270*/  STS.128 [R116+0x20], R16 ;  /* 0x0000201074007388 */ /* 0x0003e20000000c00 */
[----:B------:R-:W-:Y:S02]  /*7280*/  F2FP.BF16.F32.PACK_AB R25, R31, R26 ;  /* 0x0000001a1f19723e */ /* 0x000fe400000010ff */
[----:B------:R-:W-:Y:S02]  /*7290*/  F2FP.BF16.F32.PACK_AB R26, R29, R28 ;  /* 0x0000001c1d1a723e */ /* 0x000fe400000010ff */
[----:B------:R-:W-:Y:S05]  /*72a0*/  F2FP.BF16.F32.PACK_AB R27, R35, R30 ;  /* 0x0000001e231b723e */ /* 0x000fea00000010ff */
[----:B------:R1:W-:Y:S01]  /*72b0*/  STS.128 [R115+0x30], R24 ;  /* 0x0000301873007388 */ /* 0x0003e20000000c00 */
[----:B------:R-:W-:Y:S01]  /*72c0*/  @!PT LDS RZ, [RZ] ;  /* 0x00000000fffff984 */ /* 0x000fe20000000800 */
[----:B------:R-:W-:Y:S01]  /*72d0*/  @!PT LDS RZ, [RZ] ;  /* 0x00000000fffff984 */ /* 0x000fe20000000800 */
[----:B------:R-:W-:Y:S01]  /*72e0*/  @!PT LDS RZ, [RZ] ;  /* 0x00000000fffff984 */ /* 0x000fe20000000800 */
[----:B------:R-:W-:Y:S01]  /*72f0*/  @!PT LDS RZ, [RZ] ;  /* 0x00000000fffff984 */ /* 0x000fe20000000800 */
[----:B------:R3:W-:Y:S07]  /*7300*/  MEMBAR.ALL.CTA ;  /* 0x0000000000007992 */ /* 0x0007ee0000008000 */
[----:B---3--:R-:W3:Y:S02]  /*7310*/  FENCE.VIEW.ASYNC.S ;  /* 0x00000000000073c6 */ /* 0x008ee40000000000 */
[----:B---3--:R-:W-:Y:S06]  /*7320*/  BAR.SYNC.DEFER_BLOCKING 0x1, 0x80 ;  /* 0x0042000000007b1d */ /* 0x008fec0000010000 */
[----:B------:R-:W-:Y:S05]  /*7330*/  @P0 BRA `(.L_x_131) ;  /* 0x00000000002c0947 */ /* 0x000fea0003800000 */
[----:B------:R-:W-:Y:S01]  /*7340*/  R2UR UR12, R97 ;  /* 0x00000000610c72ca */ /* 0x000fe200000e0000 */
[----:B------:R-:W-:Y:S01]  /*7350*/  UIADD3 UR10, UP0, UPT, UR46, 0x680, URZ ;  /* 0x000006802e0a7890 */ /* 0x000fe2000ff1e0ff */
[----:B------:R-:W-:Y:S01]  /*7360*/  R2UR UR9, R96 ;  /* 0x00000000600972ca */ /* 0x000fe200000e0000 */
[----:B------:R-:W-:Y:S01]  /*7370*/  UMOV UR7, UR36 ;  /* 0x0000002400077c82 */ /* 0x000fe20008000000 */
[----:B------:R-:W-:Y:S01]  /*7380*/  R2UR UR8, R119 ;  /* 0x00000000770872ca */ /* 0x000fe200000e0000 */
[----:B------:R-:W-:Y:S08]  /*7390*/  UIADD3.X UR11, UPT, UPT, URZ, UR47, URZ, UP0, !UPT ;  /* 0x0000002fff0b7290 */ /* 0x000ff000087fe4ff */
[----:B------:R-:W-:Y:S02]  /*73a0*/  USHF.L.U32 UR5, UR12, 0x5, URZ ;  /* 0x000000050c057899 */ /* 0x000fe400080006ff */
[----:B------:R-:W-:Y:S02]  /*73b0*/  USHF.L.U32 UR6, UR9, 0x7, URZ ;  /* 0x0000000709067899 */ /* 0x000fe400080006ff */
[----:B------:R-:W-:Y:S09]  /*73c0*/  UIADD3 UR4, UPT, UPT, UR42, 0x400, UR8 ;  /* 0x000004002a047890 */ /* 0x000ff2000fffe008 */
[----:B------:R3:W-:Y:S02]  /*73d0*/  UTMASTG.3D [UR4], [UR10] ;  /* 0x000000040a0073b5 */ /* 0x0007e40008010000 */
[----:B---3--:R0:W-:Y:S02]  /*73e0*/  UTMACMDFLUSH ;  /* 0x00000000000079b7 */ /* 0x0081e40000000000 */
.L_x_131:
[----:B------:R-:W-:Y:S05]  /*73f0*/  BSYNC.RECONVERGENT B0 ;  /* 0x0000000000007941 */ /* 0x000fea0003800200 */
.L_x_130:
[----:B------:R-:W-:Y:S04]  /*7400*/  BSSY.RECONVERGENT B0, `(.L_x_132) ;  /* 0x0000003000007945 */ /* 0x000fe80003800200 */
[----:B------:R-:W-:Y:S05]  /*7410*/  @P0 BRA `(.L_x_133) ;  /* 0x0000000000040947 */ /* 0x000fea0003800000 */
[----:B------:R-:W-:Y:S04]  /*7420*/  DEPBAR.LE SB0, 0x0 ;  /* 0x000080000000791a */ /* 0x000fe80000000000 */
.L_x_133:
[----:B------:R-:W-:Y:S05]  /*7430*/  BSYNC.RECONVERGENT B0 ;  /* 0x0000000000007941 */ /* 0x000fea0003800200 */
.L_x_132:
[----:B------:R-:W-:Y:S01]  /*7440*/  BAR.SYNC.DEFER_BLOCKING 0x1, 0x80 ;  /* 0x0042000000007b1d */ /* 0x000fe20000010000 */
[----:B------:R-:W-:Y:S01]  /*7450*/  UIADD3 UR43, UPT, UPT, UR43, 0x1, URZ ;  /* 0x000000012b2b7890 */ /* 0x000fe2000fffe0ff */
[----:B------:R-:W-:Y:S02]  /*7460*/  IADD3 R45, PT, PT, R45, 0x1, RZ ;  /* 0x000000012d2d7810 */ /* 0x000fe40007ffe0ff */
[----:B------:R-:W-:Y:S01]  /*7470*/  IADD3 R105, PT, PT, R105, 0x1, RZ ;  /* 0x0000000169697810 */ /* 0x000fe20007ffe0ff */
[----:B------:R-:W-:Y:S09]  /*7480*/  UISETP.NE.AND UP0, UPT, UR43, URZ, UPT ;  /* 0x000000ff2b00728c */ /* 0x000ff2000bf05270 */
[----:B------:R-:W-:Y:S05]  /*7490*/  BRA.U !UP0, `(.L_x_134) ;  /* 0x0000000108287547 */ /* 0x000fea000b800000 */
[----:B------:R-:W-:Y:S01]  /*74a0*/  ISETP.NE.AND P0, PT, R121, RZ, PT ;  /* 0x000000ff7900720c */ /* 0x000fe20003f05270 */
[----:B------:R-:W-:Y:S11]  /*74b0*/  IMAD.U32 R0, RZ, RZ, UR37 ;  /* 0x00000025ff007e24 */ /* 0x000ff6000f8e00ff */
[----:B------:R-:W-:Y:S01]  /*74c0*/  @!UPT UIADD3 URZ, UPT, UPT, URZ, URZ, URZ ;  /* 0x000000fffffff290 */ /* 0x000fe2000fffe0ff */
[C---:B------:R-:W-:Y:S01]  /*74d0*/  @P0 LEA R2, R104.reuse, UR42, 0x3 ;  /* 0x0000002a68020c11 */ /* 0x040fe2000f8e18ff */
[----:B------:R-:W-:Y:S04]  /*74e0*/  VIADD R104, R104, 0x1 ;  /* 0x0000000168687836 */ /* 0x000fe80000000000 */
[----:B------:R-:W-:Y:S05]  /*74f0*/  @P0 VIADD R2, R2, 0x180 ;  /* 0x0000018002020836 */ /* 0x000fea0000000000 */
[----:B------:R-:W-:Y:S04]  /*7500*/  @P0 PRMT R0, R0, 0x654, R2 ;  /* 0x0000065400000816 */ /* 0x000fe80000000002 */
[----:B------:R3:W-:Y:S01]  /*7510*/  @P0 SYNCS.ARRIVE.TRANS64.RED.A1T0 RZ, [R0+URZ], RZ ;  /* 0x000000ff00ff09a7 */ /* 0x0007e200081004ff */
[C---:B------:R-:W-:Y:S04]  /*7520*/  ISETP.NE.AND P0, PT, R104.reuse, 0x2, PT ;  /* 0x000000026800780c */ /* 0x040fe80003f05270 */
[----:B------:R-:W-:Y:S09]  /*7530*/  SEL R104, R104, RZ, P0 ;  /* 0x000000ff68687207 */ /* 0x000ff20000000000 */
.L_x_134:
[----:B------:R-:W-:Y:S01]  /*7540*/  ISETP.NE.AND P3, PT, R114, RZ, PT ;  /* 0x000000ff7200720c */ /* 0x000fe20003f65270 */
[----:B------:R-:W-:Y:S01]  /*7550*/  IMAD.IADD R97, R43, 0x1, R94 ;  /* 0x000000012b617824 */ /* 0x000fe200078e025e */
[----:B------:R-:W-:Y:S01]  /*7560*/  ISETP.NE.AND P0, PT, R120, 0x2, PT ;  /* 0x000000027800780c */ /* 0x000fe20003f05270 */
[----:B------:R-:W-:Y:S01]  /*7570*/  IMAD.IADD R96, R44, 0x1, R95 ;  /* 0x000000012c607824 */ /* 0x000fe200078e025f */
[----:B------:R-:W-:Y:S02]  /*7580*/  ISETP.NE.AND P1, PT, R45, 0x4, PT ;  /* 0x000000042d00780c */ /* 0x000fe40003f25270 */
[----:B------:R-:W-:Y:S02]  /*7590*/  ISETP.NE.AND P2, PT, R105, 0x2, PT ;  /* 0x000000026900780c */ /* 0x000fe40003f45270 */
[----:B------:R-:W-:Y:S02]  /*75a0*/  SEL R3, RZ, 0x1, P0 ;  /* 0x00000001ff037807 */ /* 0x000fe40000000000 */
[----:B------:R-:W-:Y:S02]  /*75b0*/  SEL R2, RZ, 0x1, P1 ;  /* 0x00000001ff027807 */ /* 0x000fe40000800000 */
[----:B---3--:R-:W-:Y:S02]  /*75c0*/  SEL R0, RZ, 0x1, P2 ;  /* 0x00000001ff007807 */ /* 0x008fe40001000000 */
[----:B------:R-:W-:Y:S02]  /*75d0*/  @P3 R2UR UR36, R103 ;  /* 0x00000000672432ca */ /* 0x000fe400000e0000 */
[----:B------:R-:W-:Y:S02]  /*75e0*/  LOP3.LUT R106, R106, R3, RZ, 0x3c, !PT ;  /* 0x000000036a6a7212 */ /* 0x000fe400078e3cff */
[----:B------:R-:W-:Y:S02]  /*75f0*/  LOP3.LUT R107, R107, R2, RZ, 0x3c, !PT ;  /* 0x000000026b6b7212 */ /* 0x000fe400078e3cff */
[----:B------:R-:W-:Y:S02]  /*7600*/  LOP3.LUT R108, R108, R0, RZ, 0x3c, !PT ;  /* 0x000000006c6c7212 */ /* 0x000fe400078e3cff */
[----:B------:R-:W-:Y:S02]  /*7610*/  SEL R120, R120, RZ, P0 ;  /* 0x000000ff78787207 */ /* 0x000fe40000000000 */
[----:B------:R-:W-:Y:S02]  /*7620*/  SEL R45, R45, RZ, P1 ;  /* 0x000000ff2d2d7207 */ /* 0x000fe40000800000 */
[----:B------:R-:W-:Y:S01]  /*7630*/  SEL R105, R105, RZ, P2 ;  /* 0x000000ff69697207 */ /* 0x000fe20001000000 */
[----:B------:R-:W-:Y:S06]  /*7640*/  @P3 BRA `(.L_x_135) ;  /* 0xffffffe400843947 */ /* 0x000fec000383ffff */
[----:B------:R-:W-:-:S09]  /*7650*/  UISETP.NE.AND UP0, UPT, UR45, URZ, UPT ;  /* 0x000000ff2d00728c */ /* 0x000fd2000bf05270 */
[----:B------:R-:W-:Y:S05]  /*7660*/  BRA.U !UP0, `(.L_x_136) ;  /* 0x0000000108487547 */ /* 0x000fea000b800000 */
[----:B------:R-:W3:Y:S02]  /*7670*/  LDCU.64 UR4, c[0x0][0x890] ;  /* 0x00011200ff0477ac */ /* 0x000ee40008000a00 */
[----:B---3--:R-:W-:-:S04]  /*7680*/  UISETP.NE.U32.AND UP0, UPT, UR4, URZ, UPT ;  /* 0x000000ff0400728c */ /* 0x008fc8000bf05070 */
[----:B------:R-:W-:-:S09]  /*7690*/  UISETP.NE.AND.EX UP0, UPT, UR5, URZ, UPT, UP0 ;  /* 0x000000ff0500728c */ /* 0x000fd2000bf05300 */
[----:B------:R-:W-:Y:S05]  /*76a0*/  BRA.U UP0, `(.L_x_137) ;  /* 0x00000001000c7547 */ /* 0x000fea000b800000 */
[----:B------:R-:W-:-:S13]  /*76b0*/  FSETP.NEU.AND P0, PT, R48, RZ, PT ;  /* 0x000000ff3000720b */ /* 0x000fda0003f0d000 */
[----:B------:R-:W-:Y:S05]  /*76c0*/  @!P0 EXIT ;  /* 0x000000000000894d */ /* 0x000fea0003800000 */
[----:B------:R-:W-:Y:S05]  /*76d0*/  BRA `(.L_x_136) ;  /* 0x00000000002c7947 */ /* 0x000fea0003800000 */
.L_x_137:
[----:B------:R-:W-:Y:S01]  /*76e0*/  LOP3.LUT P0, RZ, R98, 0xff, RZ, 0xc0, !PT ;  /* 0x000000ff62ff7812 */ /* 0x000fe2000780c0ff */
[----:B------:R-:W-:-:S12]  /*76f0*/  BSSY.RECONVERGENT B0, `(.L_x_136) ;  /* 0x0000009000007945 */ /* 0x000fd80003800200 */
[----:B------:R-:W-:Y:S05]  /*7700*/  @P0 BRA `(.L_x_138) ;  /* 0x0000000000140947 */ /* 0x000fea0003800000 */
[----:B------:R-:W3:Y:S02]  /*7710*/  LDCU.64 UR4, c[0x0][0x888] ;  /* 0x00011100ff0477ac */ /* 0x000ee40008000a00 */
[----:B---3--:R-:W-:-:S04]  /*7720*/  ISETP.NE.U32.AND P0, PT, RZ, UR4, PT ;  /* 0x00000004ff007c0c */ /* 0x008fc8000bf05070 */
[----:B------:R-:W-:-:S13]  /*7730*/  ISETP.NE.AND.EX P0, PT, RZ, UR5, PT, P0 ;  /* 0x00000005ff007c0c */ /* 0x000fda000bf05300 */
[----:B------:R-:W-:Y:S05]  /*7740*/  @!P0 EXIT ;  /* 0x000000000000894d */ /* 0x000fea0003800000 */
[----:B------:R-:W-:Y:S05]  /*7750*/  BRA `(.L_x_139) ;  /* 0x0000000000087947 */ /* 0x000fea0003800000 */
.L_x_138:
[----:B------:R-:W-:-:S13]  /*7760*/  FSETP.NEU.AND P0, PT, R48, RZ, PT ;  /* 0x000000ff3000720b */ /* 0x000fda0003f0d000 */
[----:B------:R-:W-:Y:S05]  /*7770*/  @!P0 EXIT ;  /* 0x000000000000894d */ /* 0x000fea0003800000 */
.L_x_139:
[----:B------:R-:W-:Y:S05]  /*7780*/  BSYNC.RECONVERGENT B0 ;  /* 0x0000000000007941 */ /* 0x000fea0003800200 */
.L_x_136:
[----:B------:R-:W-:-:S04]  /*7790*/  DEPBAR.LE SB0, 0x0 ;  /* 0x000080000000791a */ /* 0x000fc80000000000 */
[----:B------:R-:W-:Y:S05]  /*77a0*/  EXIT ;  /* 0x000000000000794d */ /* 0x000fea0003800000 */
.L_x_25:
[----:B--2---:R2:W4:Y:S02]  /*77b0*/  SYNCS.PHASECHK.TRANS64.TRYWAIT P0, [R2+URZ+0x210], R3 ;  /* 0x00021003020075a7 */ /* 0x00452400080011ff */
[----:B----4-:R-:W-:Y:S05]  /*77c0*/  @!P0 NANOSLEEP.SYNCS 0x989680 ;  /* 0x009896800000895d */ /* 0x010fea0003900000 */
[----:B------:R-:W4:Y:S02]  /*77d0*/  @!P0 SYNCS.PHASECHK.TRANS64 P0, [R2+URZ+0x210], R3 ;  /* 0x00021003020085a7 */ /* 0x000f2400080010ff */
[----:B----4-:R-:W-:Y:S05]  /*77e0*/  @!P0 BRA `(.L_x_25) ;  /* 0xfffffffc00f08947 */ /* 0x010fea000383ffff */
[----:B------:R-:W-:Y:S05]  /*77f0*/  BRA `(.L_x_140) ;  /* 0xffffffa000987947 */ /* 0x000fea000383ffff */
.L_x_28:
[----:B------:R-:W-:-:S07]  /*7800*/  MOV R2, UR33 ;  /* 0x0000002100027c02 */ /* 0x000fce0008000f00 */
.L_x_141:
[----:B-1----:R1:W2:Y:S02]  /*7810*/  SYNCS.PHASECHK.TRANS64.TRYWAIT P0, [R2+URZ+0xb8], R4 ;  /* 0x0000b804020075a7 */ /* 0x0022a400080011ff */
[----:B--2---:R-:W-:Y:S05]  /*7820*/  @!P0 NANOSLEEP.SYNCS 0x989680 ;  /* 0x009896800000895d */ /* 0x004fea0003900000 */
[----:B------:R-:W2:Y:S02]  /*7830*/  @!P0 SYNCS.PHASECHK.TRANS64 P0, [R2+URZ+0xb8], R4 ;  /* 0x0000b804020085a7 */ /* 0x000ea400080010ff */
[----:B--2---:R-:W-:Y:S05]  /*7840*/  @!P0 BRA `(.L_x_141) ;  /* 0xfffffffc00f08947 */ /* 0x004fea000383ffff */
[----:B------:R-:W-:Y:S05]  /*7850*/  BRA `(.L_x_27) ;  /* 0xffffffa400007947 */ /* 0x000fea000383ffff */
.L_x_35:
[----:B-1----:R-:W-:-:S07]  /*7860*/  MOV R2, UR17 ;  /* 0x0000001100027c02 */ /* 0x002fce0008000f00 */
.L_x_142:
[----:B-1----:R1:W2:Y:S02]  /*7870*/  SYNCS.PHASECHK.TRANS64.TRYWAIT P0, [R2+URZ+0xb8], R4 ;  /* 0x0000b804020075a7 */ /* 0x0022a400080011ff */
[----:B--2---:R-:W-:Y:S05]  /*7880*/  @!P0 NANOSLEEP.SYNCS 0x989680 ;  /* 0x009896800000895d */ /* 0x004fea0003900000 */
[----:B------:R-:W2:Y:S02]  /*7890*/  @!P0 SYNCS.PHASECHK.TRANS64 P0, [R2+URZ+0xb8], R4 ;  /* 0x0000b804020085a7 */ /* 0x000ea400080010ff */
[----:B--2---:R-:W-:Y:S05]  /*78a0*/  @!P0 BRA `(.L_x_142) ;  /* 0xfffffffc00f08947 */ /* 0x004fea000383ffff */
[----:B------:R-:W-:Y:S05]  /*78b0*/  BRA `(.L_x_34) ;  /* 0xffffffa400bc7947 */ /* 0x000fea000383ffff */
.L_x_40:
[----:B-1----:R1:W2:Y:S02]  /*78c0*/  SYNCS.PHASECHK.TRANS64.TRYWAIT P0, [R2+URZ+0x1a0], R3 ;  /* 0x0001a003020075a7 */ /* 0x0022a400080011ff */
[----:B--2---:R-:W-:Y:S05]  /*78d0*/  @!P0 NANOSLEEP.SYNCS 0x989680 ;  /* 0x009896800000895d */ /* 0x004fea0003900000 */
[----:B------:R-:W2:Y:S02]  /*78e0*/  @!P0 SYNCS.PHASECHK.TRANS64 P0, [R2+URZ+0x1a0], R3 ;  /* 0x0001a003020085a7 */ /* 0x000ea400080010ff */
[----:B--2---:R-:W-:Y:S05]  /*78f0*/  @!P0 BRA `(.L_x_40) ;  /* 0xfffffffc00f08947 */ /* 0x004fea000383ffff */
[----:B------:R-:W-:Y:S05]  /*7900*/  BRA `(.L_x_143) ;  /* 0xffffffa800607947 */ /* 0x000fea000383ffff */
.L_x_44:
[----:B---3--:R-:W-:-:S07]  /*7910*/  MOV R0, UR5 ;  /* 0x0000000500007c02 */ /* 0x008fce0008000f00 */
.L_x_144:
[----:B-1----:R1:W2:Y:S02]  /*7920*/  SYNCS.PHASECHK.TRANS64.TRYWAIT P0, [R0+URZ], R2 ;  /* 0x00000002000075a7 */ /* 0x0022a400080011ff */
[----:B--2---:R-:W-:Y:S05]  /*7930*/  @!P0 NANOSLEEP.SYNCS 0x989680 ;  /* 0x009896800000895d */ /* 0x004fea0003900000 */
[----:B------:R-:W2:Y:S02]  /*7940*/  @!P0 SYNCS.PHASECHK.TRANS64 P0, [R0+URZ], R2 ;  /* 0x00000002000085a7 */ /* 0x000ea400080010ff */
[----:B--2---:R-:W-:Y:S05]  /*7950*/  @!P0 BRA `(.L_x_144) ;  /* 0xfffffffc00f08947 */ /* 0x004fea000383ffff */
[----:B------:R-:W-:Y:S05]  /*7960*/  BRA `(.L_x_145) ;  /* 0xffffffac00d07947 */ /* 0x000fea000383ffff */
.L_x_45:
[----:B---3--:R-:W-:-:S07]  /*7970*/  MOV R0, UR5 ;  /* 0x0000000500007c02 */ /* 0x008fce0008000f00 */
.L_x_146:
[----:B-1----:R1:W2:Y:S02]  /*7980*/  SYNCS.PHASECHK.TRANS64.TRYWAIT P0, [R0+URZ], R3 ;  /* 0x00000003000075a7 */ /* 0x0022a400080011ff */
[----:B--2---:R-:W-:Y:S05]  /*7990*/  @!P0 NANOSLEEP.SYNCS 0x989680 ;  /* 0x009896800000895d */ /* 0x004fea0003900000 */
[----:B------:R-:W2:Y:S02]  /*79a0*/  @!P0 SYNCS.PHASECHK.TRANS64 P0, [R0+URZ], R3 ;  /* 0x00000003000085a7 */ /* 0x000ea400080010ff */
[----:B--2---:R-:W-:Y:S05]  /*79b0*/  @!P0 BRA `(.L_x_146) ;  /* 0xfffffffc00f08947 */ /* 0x004fea000383ffff */
[----:B------:R-:W-:Y:S05]  /*79c0*/  BRA `(.L_x_147) ;  /* 0xffffffac00dc7947 */ /* 0x000fea000383ffff */
.L_x_46:
[----:B---3--:R-:W-:-:S07]  /*79d0*/  MOV R0, UR5 ;  /* 0x0000000500007c02 */ /* 0x008fce0008000f00 */
.L_x_148:
[----:B-1----:R1:W2:Y:S02]  /*79e0*/  SYNCS.PHASECHK.TRANS64.TRYWAIT P0, [R0+URZ], R3 ;  /* 0x00000003000075a7 */ /* 0x0022a400080011ff */
[----:B--2---:R-:W-:Y:S05]  /*79f0*/  @!P0 NANOSLEEP.SYNCS 0x989680 ;  /* 0x009896800000895d */ /* 0x004fea0003900000 */
[----:B------:R-:W2:Y:S02]  /*7a00*/  @!P0 SYNCS.PHASECHK.TRANS64 P0, [R0+URZ], R3 ;  /* 0x00000003000085a7 */ /* 0x000ea400080010ff */
[----:B--2---:R-:W-:Y:S05]  /*7a10*/  @!P0 BRA `(.L_x_148) ;  /* 0xfffffffc00f08947 */ /* 0x004fea000383ffff */
[----:B------:R-:W-:Y:S05]  /*7a20*/  BRA `(.L_x_149) ;  /* 0xffffffac00e87947 */ /* 0x000fea000383ffff */
.L_x_47:
[----:B---3--:R-:W-:-:S07]  /*7a30*/  MOV R0, UR5 ;  /* 0x0000000500007c02 */ /* 0x008fce0008000f00 */
.L_x_150:
[----:B-1----:R1:W2:Y:S02]  /*7a40*/  SYNCS.PHASECHK.TRANS64.TRYWAIT P0, [R0+URZ], R3 ;  /* 0x00000003000075a7 */ /* 0x0022a400080011ff */
[----:B--2---:R-:W-:Y:S05]  /*7a50*/  @!P0 NANOSLEEP.SYNCS 0x989680 ;  /* 0x009896800000895d */ /* 0x004fea0003900000 */
[----:B------:R-:W2:Y:S02]  /*7a60*/  @!P0 SYNCS.PHASECHK.TRANS64 P0, [R0+URZ], R3 ;  /* 0x00000003000085a7 */ /* 0x000ea400080010ff */
[----:B--2---:R-:W-:Y:S05]  /*7a70*/  @!P0 BRA `(.L_x_150) ;  /* 0xfffffffc00f08947 */ /* 0x004fea000383ffff */
[----:B------:R-:W-:Y:S05]  /*7a80*/  BRA `(.L_x_151) ;  /* 0xffffffac00f47947 */ /* 0x000fea000383ffff */
.L_x_48:
[----:B---3--:R-:W-:-:S07]  /*7a90*/  MOV R0, UR5 ;  /* 0x0000000500007c02 */ /* 0x008fce0008000f00 */
.L_x_152:
[----:B-1----:R1:W2:Y:S02]  /*7aa0*/  SYNCS.PHASECHK.TRANS64.TRYWAIT P0, [R0+URZ], R3 ;  /* 0x00000003000075a7 */ /* 0x0022a400080011ff */
[----:B--2---:R-:W-:Y:S05]  /*7ab0*/  @!P0 NANOSLEEP.SYNCS 0x989680 ;  /* 0x009896800000895d */ /* 0x004fea0003900000 */
[----:B------:R-:W2:Y:S02]  /*7ac0*/  @!P0 SYNCS.PHASECHK.TRANS64 P0, [R0+URZ], R3 ;  /* 0x00000003000085a7 */ /* 0x000ea400080010ff */
[----:B--2---:R-:W-:Y:S05]  /*7ad0*/  @!P0 BRA `(.L_x_152) ;  /* 0xfffffffc00f08947 */ /* 0x004fea000383ffff */
[----:B------:R-:W-:Y:S05]  /*7ae0*/  BRA `(.L_x_153) ;  /* 0xffffffb000007947 */ /* 0x000fea000383ffff */
.L_x_49:
[----:B---3--:R-:W-:-:S07]  /*7af0*/  MOV R0, UR5 ;  /* 0x0000000500007c02 */ /* 0x008fce0008000f00 */
.L_x_154:
[----:B-1----:R1:W2:Y:S02]  /*7b00*/  SYNCS.PHASECHK.TRANS64.TRYWAIT P0, [R0+URZ], R3 ;  /* 0x00000003000075a7 */ /* 0x0022a400080011ff */
[----:B--2---:R-:W-:Y:S05]  /*7b10*/  @!P0 NANOSLEEP.SYNCS 0x989680 ;  /* 0x009896800000895d */ /* 0x004fea0003900000 */
[----:B------:R-:W2:Y:S02]  /*7b20*/  @!P0 SYNCS.PHASECHK.TRANS64 P0, [R0+URZ], R3 ;  /* 0x00000003000085a7 */ /* 0x000ea400080010ff */
[----:B--2---:R-:W-:Y:S05]  /*7b30*/  @!P0 BRA `(.L_x_154) ;  /* 0xfffffffc00f08947 */ /* 0x004fea000383ffff */
[----:B------:R-:W-:Y:S05]  /*7b40*/  BRA `(.L_x_155) ;  /* 0xffffffb0000c7947 */ /* 0x000fea000383ffff */
.L_x_50:
[----:B---3--:R-:W-:-:S07]  /*7b50*/  MOV R0, UR5 ;  /* 0x0000000500007c02 */ /* 0x008fce0008000f00 */
.L_x_156:
[----:B-1----:R1:W2:Y:S02]  /*7b60*/  SYNCS.PHASECHK.TRANS64.TRYWAIT P0, [R0+URZ], R3 ;  /* 0x00000003000075a7 */ /* 0x0022a400080011ff */
[----:B--2---:R-:W-:Y:S05]  /*7b70*/  @!P0 NANOSLEEP.SYNCS 0x989680 ;  /* 0x009896800000895d */ /* 0x004fea0003900000 */
[----:B------:R-:W2:Y:S02]  /*7b80*/  @!P0 SYNCS.PHASECHK.TRANS64 P0, [R0+URZ], R3 ;  /* 0x00000003000085a7 */ /* 0x000ea400080010ff */
[----:B--2---:R-:W-:Y:S05]  /*7b90*/  @!P0 BRA `(.L_x_156) ;  /* 0xfffffffc00f08947 */ /* 0x004fea000383ffff */
[----:B------:R-:W-:Y:S05]  /*7ba0*/  BRA `(.L_x_157) ;  /* 0xffffffb000187947 */ /* 0x000fea000383ffff */
.L_x_51:
[----:B---3--:R-:W-:-:S07]  /*7bb0*/  MOV R0, UR5 ;  /* 0x0000000500007c02 */ /* 0x008fce0008000f00 */
.L_x_158:
[----:B-1----:R1:W2:Y:S02]  /*7bc0*/  SYNCS.PHASECHK.TRANS64.TRYWAIT P0, [R0+URZ], R3 ;  /* 0x00000003000075a7 */ /* 0x0022a400080011ff */
[----:B--2---:R-:W-:Y:S05]  /*7bd0*/  @!P0 NANOSLEEP.SYNCS 0x989680 ;  /* 0x009896800000895d */ /* 0x004fea0003900000 */
[----:B------:R-:W2:Y:S02]  /*7be0*/  @!P0 SYNCS.PHASECHK.TRANS64 P0, [R0+URZ], R3 ;  /* 0x00000003000085a7 */ /* 0x000ea400080010ff */
[----:B--2---:R-:W-:Y:S05]  /*7bf0*/  @!P0 BRA `(.L_x_158) ;  /* 0xfffffffc00f08947 */ /* 0x004fea000383ffff */
[----:B------:R-:W-:Y:S05]  /*7c00*/  BRA `(.L_x_159) ;  /* 0xffffffb000247947 */ /* 0x000fea000383ffff */
.L_x_52:
[----:B---3--:R-:W-:-:S07]  /*7c10*/  MOV R0, UR5 ;  /* 0x0000000500007c02 */ /* 0x008fce0008000f00 */
.L_x_160:
[----:B-1----:R1:W2:Y:S02]  /*7c20*/  SYNCS.PHASECHK.TRANS64.TRYWAIT P0, [R0+URZ], R3 ;  /* 0x00000003000075a7 */ /* 0x0022a400080011ff */
[----:B--2---:R-:W-:Y:S05]  /*7c30*/  @!P0 NANOSLEEP.SYNCS 0x989680 ;  /* 0x009896800000895d */ /* 0x004fea0003900000 */
[----:B------:R-:W2:Y:S02]  /*7c40*/  @!P0 SYNCS.PHASECHK.TRANS64 P0, [R0+URZ], R3 ;  /* 0x00000003000085a7 */ /* 0x000ea400080010ff */
[----:B--2---:R-:W-:Y:S05]  /*7c50*/  @!P0 BRA `(.L_x_160) ;  /* 0xfffffffc00f08947 */ /* 0x004fea000383ffff */
[----:B------:R-:W-:Y:S05]  /*7c60*/  BRA `(.L_x_161) ;  /* 0xffffffb000307947 */ /* 0x000fea000383ffff */
.L_x_53:
[----:B---3--:R-:W-:-:S07]  /*7c70*/  MOV R0, UR5 ;  /* 0x0000000500007c02 */ /* 0x008fce0008000f00 */
.L_x_162:
[----:B-1----:R1:W2:Y:S02]  /*7c80*/  SYNCS.PHASECHK.TRANS64.TRYWAIT P0, [R0+URZ], R3 ;  /* 0x00000003000075a7 */ /* 0x0022a400080011ff */
[----:B--2---:R-:W-:Y:S05]  /*7c90*/  @!P0 NANOSLEEP.SYNCS 0x989680 ;  /* 0x009896800000895d */ /* 0x004fea0003900000 */
[----:B------:R-:W2:Y:S02]  /*7ca0*/  @!P0 SYNCS.PHASECHK.TRANS64 P0, [R0+URZ], R3 ;  /* 0x00000003000085a7 */ /* 0x000ea400080010ff */
[----:B--2---:R-:W-:Y:S05]  /*7cb0*/  @!P0 BRA `(.L_x_162) ;  /* 0xfffffffc00f08947 */ /* 0x004fea000383ffff */
[----:B------:R-:W-:Y:S05]  /*7cc0*/  BRA `(.L_x_163) ;  /* 0xffffffb0003c7947 */ /* 0x000fea000383ffff */
.L_x_54:
[----:B---3--:R-:W-:-:S07]  /*7cd0*/  MOV R0, UR5 ;  /* 0x0000000500007c02 */ /* 0x008fce0008000f00 */
.L_x_164:
[----:B-1----:R1:W2:Y:S02]  /*7ce0*/  SYNCS.PHASECHK.TRANS64.TRYWAIT P0, [R0+URZ], R3 ;  /* 0x00000003000075a7 */ /* 0x0022a400080011ff */
[----:B--2---:R-:W-:Y:S05]  /*7cf0*/  @!P0 NANOSLEEP.SYNCS 0x989680 ;  /* 0x009896800000895d */ /* 0x004fea0003900000 */
[----:B------:R-:W2:Y:S02]  /*7d00*/  @!P0 SYNCS.PHASECHK.TRANS64 P0, [R0+URZ], R3 ;  /* 0x00000003000085a7 */ /* 0x000ea400080010ff */
[----:B--2---:R-:W-:Y:S05]  /*7d10*/  @!P0 BRA `(.L_x_164) ;  /* 0xfffffffc00f08947 */ /* 0x004fea000383ffff */
[----:B------:R-:W-:Y:S05]  /*7d20*/  BRA `(.L_x_165) ;  /* 0xffffffb000487947 */ /* 0x000fea000383ffff */
.L_x_55:
[----:B---3--:R-:W-:-:S07]  /*7d30*/  MOV R0, UR5 ;  /* 0x0000000500007c02 */ /* 0x008fce0008000f00 */
.L_x_166:
[----:B-1----:R1:W2:Y:S02]  /*7d40*/  SYNCS.PHASECHK.TRANS64.TRYWAIT P0, [R0+URZ], R3 ;  /* 0x00000003000075a7 */ /* 0x0022a400080011ff */
[----:B--2---:R-:W-:Y:S05]  /*7d50*/  @!P0 NANOSLEEP.SYNCS 0x989680 ;  /* 0x009896800000895d */ /* 0x004fea0003900000 */
[----:B------:R-:W2:Y:S02]  /*7d60*/  @!P0 SYNCS.PHASECHK.TRANS64 P0, [R0+URZ], R3 ;  /* 0x00000003000085a7 */ /* 0x000ea400080010ff */
[----:B--2---:R-:W-:Y:S05]  /*7d70*/  @!P0 BRA `(.L_x_166) ;  /* 0xfffffffc00f08947 */ /* 0x004fea000383ffff */
[----:B------:R-:W-:Y:S05]  /*7d80*/  BRA `(.L_x_167) ;  /* 0xffffffb000547947 */ /* 0x000fea000383ffff */
.L_x_56:
[----:B---3--:R-:W-:-:S07]  /*7d90*/  MOV R0, UR5 ;  /* 0x0000000500007c02 */ /* 0x008fce0008000f00 */
.L_x_168:
[----:B-1----:R1:W2:Y:S02]  /*7da0*/  SYNCS.PHASECHK.TRANS64.TRYWAIT P0, [R0+URZ], R3 ;  /* 0x00000003000075a7 */ /* 0x0022a400080011ff */
[----:B--2---:R-:W-:Y:S05]  /*7db0*/  @!P0 NANOSLEEP.SYNCS 0x989680 ;  /* 0x009896800000895d */ /* 0x004fea0003900000 */
[----:B------:R-:W2:Y:S02]  /*7dc0*/  @!P0 SYNCS.PHASECHK.TRANS64 P0, [R0+URZ], R3 ;  /* 0x00000003000085a7 */ /* 0x000ea400080010ff */
[----:B--2---:R-:W-:Y:S05]  /*7dd0*/  @!P0 BRA `(.L_x_168) ;  /* 0xfffffffc00f08947 */ /* 0x004fea000383ffff */
[----:B------:R-:W-:Y:S05]  /*7de0*/  BRA `(.L_x_169) ;  /* 0xffffffb000607947 */ /* 0x000fea000383ffff */
.L_x_57:
[----:B---3--:R-:W-:-:S07]  /*7df0*/  MOV R0, UR5 ;  /* 0x0000000500007c02 */ /* 0x008fce0008000f00 */
.L_x_170:
[----:B-1----:R1:W2:Y:S02]  /*7e00*/  SYNCS.PHASECHK.TRANS64.TRYWAIT P0, [R0+URZ], R3 ;  /* 0x00000003000075a7 */ /* 0x0022a400080011ff */
[----:B--2---:R-:W-:Y:S05]  /*7e10*/  @!P0 NANOSLEEP.SYNCS 0x989680 ;  /* 0x009896800000895d */ /* 0x004fea0003900000 */
[----:B------:R-:W2:Y:S02]  /*7e20*/  @!P0 SYNCS.PHASECHK.TRANS64 P0, [R0+URZ], R3 ;  /* 0x00000003000085a7 */ /* 0x000ea400080010ff */
[----:B--2---:R-:W-:Y:S05]  /*7e30*/  @!P0 BRA `(.L_x_170) ;  /* 0xfffffffc00f08947 */ /* 0x004fea000383ffff */
[----:B------:R-:W-:Y:S05]  /*7e40*/  BRA `(.L_x_171) ;  /* 0xffffffb0006c7947 */ /* 0x000fea000383ffff */
.L_x_58:
[----:B---3--:R-:W-:-:S07]  /*7e50*/  MOV R0, UR5 ;  /* 0x0000000500007c02 */ /* 0x008fce0008000f00 */
.L_x_172:
[----:B-1----:R1:W2:Y:S02]  /*7e60*/  SYNCS.PHASECHK.TRANS64.TRYWAIT P0, [R0+URZ], R3 ;  /* 0x00000003000075a7 */ /* 0x0022a400080011ff */
[----:B--2---:R-:W-:Y:S05]  /*7e70*/  @!P0 NANOSLEEP.SYNCS 0x989680 ;  /* 0x009896800000895d */ /* 0x004fea0003900000 */
[----:B------:R-:W2:Y:S02]  /*7e80*/  @!P0 SYNCS.PHASECHK.TRANS64 P0, [R0+URZ], R3 ;  /* 0x00000003000085a7 */ /* 0x000ea400080010ff */
[----:B--2---:R-:W-:Y:S05]  /*7e90*/  @!P0 BRA `(.L_x_172) ;  /* 0xfffffffc00f08947 */ /* 0x004fea000383ffff */
[----:B------:R-:W-:Y:S05]  /*7ea0*/  BRA `(.L_x_173) ;  /* 0xffffffb000787947 */ /* 0x000fea000383ffff */
.L_x_59:
[----:B---3--:R-:W-:-:S07]  /*7eb0*/  MOV R0, UR5 ;  /* 0x0000000500007c02 */ /* 0x008fce0008000f00 */
.L_x_174:
[----:B-1----:R1:W2:Y:S02]  /*7ec0*/  SYNCS.PHASECHK.TRANS64.TRYWAIT P0, [R0+URZ], R3 ;  /* 0x00000003000075a7 */ /* 0x0022a400080011ff */
[----:B--2---:R-:W-:Y:S05]  /*7ed0*/  @!P0 NANOSLEEP.SYNCS 0x989680 ;  /* 0x009896800000895d */ /* 0x004fea0003900000 */
[----:B------:R-:W2:Y:S02]  /*7ee0*/  @!P0 SYNCS.PHASECHK.TRANS64 P0, [R0+URZ], R3 ;  /* 0x00000003000085a7 */ /* 0x000ea400080010ff */
[----:B--2---:R-:W-:Y:S05]  /*7ef0*/  @!P0 BRA `(.L_x_174) ;  /* 0xfffffffc00f08947 */ /* 0x004fea000383ffff */
[----:B------:R-:W-:Y:S05]  /*7f00*/  BRA `(.L_x_175) ;  /* 0xffffffb000847947 */ /* 0x000fea000383ffff */
.L_x_60:
[----:B---3--:R-:W-:-:S07]  /*7f10*/  MOV R0, UR5 ;  /* 0x0000000500007c02 */ /* 0x008fce0008000f00 */
.L_x_176:
[----:B-1----:R1:W2:Y:S02]  /*7f20*/  SYNCS.PHASECHK.TRANS64.TRYWAIT P0, [R0+URZ], R3 ;  /* 0x00000003000075a7 */ /* 0x0022a400080011ff */
[----:B--2---:R-:W-:Y:S05]  /*7f30*/  @!P0 NANOSLEEP.SYNCS 0x989680 ;  /* 0x009896800000895d */ /* 0x004fea0003900000 */
[----:B------:R-:W2:Y:S02]  /*7f40*/  @!P0 SYNCS.PHASECHK.TRANS64 P0, [R0+URZ], R3 ;  /* 0x00000003000085a7 */ /* 0x000ea400080010ff */
[----:B--2---:R-:W-:Y:S05]  /*7f50*/  @!P0 BRA `(.L_x_176) ;  /* 0xfffffffc00f08947 */ /* 0x004fea000383ffff */
[----:B------:R-:W-:Y:S05]  /*7f60*/  BRA `(.L_x_177) ;  /* 0xffffffb000907947 */ /* 0x000fea000383ffff */
.L_x_61:
[----:B---3--:R-:W-:-:S07]  /*7f70*/  MOV R0, UR5 ;  /* 0x0000000500007c02 */ /* 0x008fce0008000f00 */
.L_x_178:
[----:B-1----:R1:W2:Y:S02]  /*7f80*/  SYNCS.PHASECHK.TRANS64.TRYWAIT P0, [R0+URZ], R3 ;  /* 0x00000003000075a7 */ /* 0x0022a400080011ff */
[----:B--2---:R-:W-:Y:S05]  /*7f90*/  @!P0 NANOSLEEP.SYNCS 0x989680 ;  /* 0x009896800000895d */ /* 0x004fea0003900000 */
[----:B------:R-:W2:Y:S02]  /*7fa0*/  @!P0 SYNCS.PHASECHK.TRANS64 P0, [R0+URZ], R3 ;  /* 0x00000003000085a7 */ /* 0x000ea400080010ff */
[----:B--2---:R-:W-:Y:S05]  /*7fb0*/  @!P0 BRA `(.L_x_178) ;  /* 0xfffffffc00f08947 */ /* 0x004fea000383ffff */
[----:B------:R-:W-:Y:S05]  /*7fc0*/  BRA `(.L_x_179) ;  /* 0xffffffb0009c7947 */ /* 0x000fea000383ffff */
.L_x_62:
[----:B---3--:R-:W-:-:S07]  /*7fd0*/  MOV R0, UR5 ;  /* 0x0000000500007c02 */ /* 0x008fce0008000f00 */
.L_x_180:
[----:B-1----:R1:W2:Y:S02]  /*7fe0*/  SYNCS.PHASECHK.TRANS64.TRYWAIT P0, [R0+URZ], R3 ;  /* 0x00000003000075a7 */ /* 0x0022a400080011ff */
[----:B--2---:R-:W-:Y:S05]  /*7ff0*/  @!P0 NANOSLEEP.SYNCS 0x989680 ;  /* 0x009896800000895d */ /* 0x004fea0003900000 */
[----:B------:R-:W2:Y:S02]  /*8000*/  @!P0 SYNCS.PHASECHK.TRANS64 P0, [R0+URZ], R3 ;  /* 0x00000003000085a7 */ /* 0x000ea400080010ff */
[----:B--2---:R-:W-:Y:S05]  /*8010*/  @!P0 BRA `(.L_x_180) ;  /* 0xfffffffc00f08947 */ /* 0x004fea000383ffff */
[----:B------:R-:W-:Y:S05]  /*8020*/  BRA `(.L_x_181) ;  /* 0xffffffb000a87947 */ /* 0x000fea000383ffff */
.L_x_63:
[----:B---3--:R-:W-:-:S07]  /*8030*/  MOV R0, UR5 ;  /* 0x0000000500007c02 */ /* 0x008fce0008000f00 */
.L_x_182:
[----:B-1----:R1:W2:Y:S02]  /*8040*/  SYNCS.PHASECHK.TRANS64.TRYWAIT P0, [R0+URZ], R3 ;  /* 0x00000003000075a7 */ /* 0x0022a400080011ff */
[----:B--2---:R-:W-:Y:S05]  /*8050*/  @!P0 NANOSLEEP.SYNCS 0x989680 ;  /* 0x009896800000895d */ /* 0x004fea0003900000 */
[----:B------:R-:W2:Y:S02]  /*8060*/  @!P0 SYNCS.PHASECHK.TRANS64 P0, [R0+URZ], R3 ;  /* 0x00000003000085a7 */ /* 0x000ea400080010ff */
[----:B--2---:R-:W-:Y:S05]  /*8070*/  @!P0 BRA `(.L_x_182) ;  /* 0xfffffffc00f08947 */ /* 0x004fea000383ffff */
[----:B------:R-:W-:Y:S05]  /*8080*/  BRA `(.L_x_183) ;  /* 0xffffffb000b47947 */ /* 0x000fea000383ffff */
.L_x_64:
[----:B---3--:R-:W-:-:S07]  /*8090*/  MOV R0, UR5 ;  /* 0x0000000500007c02 */ /* 0x008fce0008000f00 */
.L_x_184:
[----:B-1----:R1:W2:Y:S02]  /*80a0*/  SYNCS.PHASECHK.TRANS64.TRYWAIT P0, [R0+URZ], R3 ;  /* 0x00000003000075a7 */ /* 0x0022a400080011ff */
[----:B--2---:R-:W-:Y:S05]  /*80b0*/  @!P0 NANOSLEEP.SYNCS 0x989680 ;  /* 0x009896800000895d */ /* 0x004fea0003900000 */
[----:B------:R-:W2:Y:S02]  /*80c0*/  @!P0 SYNCS.PHASECHK.TRANS64 P0, [R0+URZ], R3 ;  /* 0x00000003000085a7 */ /* 0x000ea400080010ff */
[----:B--2---:R-:W-:Y:S05]  /*80d0*/  @!P0 BRA `(.L_x_184) ;  /* 0xfffffffc00f08947 */ /* 0x004fea000383ffff */
[----:B------:R-:W-:Y:S05]  /*80e0*/  BRA `(.L_x_185) ;  /* 0xffffffb000c07947 */ /* 0x000fea000383ffff */
.L_x_65:
[----:B---3--:R-:W-:-:S07]  /*80f0*/  MOV R0, UR5 ;  /* 0x0000000500007c02 */ /* 0x008fce0008000f00 */
.L_x_186:
[----:B-1----:R1:W2:Y:S02]  /*8100*/  SYNCS.PHASECHK.TRANS64.TRYWAIT P0, [R0+URZ], R3 ;  /* 0x00000003000075a7 */ /* 0x0022a400080011ff */
[----:B--2---:R-:W-:Y:S05]  /*8110*/  @!P0 NANOSLEEP.SYNCS 0x989680 ;  /* 0x009896800000895d */ /* 0x004fea0003900000 */
[----:B------:R-:W2:Y:S02]  /*8120*/  @!P0 SYNCS.PHASECHK.TRANS64 P0, [R0+URZ], R3 ;  /* 0x00000003000085a7 */ /* 0x000ea400080010ff */
[----:B--2---:R-:W-:Y:S05]  /*8130*/  @!P0 BRA `(.L_x_186) ;  /* 0xfffffffc00f08947 */ /* 0x004fea000383ffff */
[----:B------:R-:W-:Y:S05]  /*8140*/  BRA `(.L_x_187) ;  /* 0xffffffb000cc7947 */ /* 0x000fea000383ffff */
.L_x_68:
[----:B-1----:R1:W2:Y:S02]  /*8150*/  SYNCS.PHASECHK.TRANS64.TRYWAIT P0, [R0+URZ+0x200], R4 ;  /* 0x00020004000075a7 */ /* 0x0022a400080011ff */
[----:B--2---:R-:W-:Y:S05]  /*8160*/  @!P0 NANOSLEEP.SYNCS 0x989680 ;  /* 0x009896800000895d */ /* 0x004fea0003900000 */
[----:B------:R-:W2:Y:S02]  /*8170*/  @!P0 SYNCS.PHASECHK.TRANS64 P0, [R0+URZ+0x200], R4 ;  /* 0x00020004000085a7 */ /* 0x000ea400080010ff */
[----:B--2---:R-:W-:Y:S05]  /*8180*/  @!P0 BRA `(.L_x_68) ;  /* 0xfffffffc00f08947 */ /* 0x004fea000383ffff */
[----:B------:R-:W-:Y:S05]  /*8190*/  BRA `(.L_x_188) ;  /* 0xffffffb4002c7947 */ /* 0x000fea000383ffff */
.L_x_69:
[----:B------:R-:W-:-:S07]  /*81a0*/  MOV R0, UR5 ;  /* 0x0000000500007c02 */ /* 0x000fce0008000f00 */
.L_x_189:
[----:B-1----:R1:W2:Y:S02]  /*81b0*/  SYNCS.PHASECHK.TRANS64.TRYWAIT P0, [R0+URZ+0x1b0], R5 ;  /* 0x0001b005000075a7 */ /* 0x0022a400080011ff */
[----:B--2---:R-:W-:Y:S05]  /*81c0*/  @!P0 NANOSLEEP.SYNCS 0x989680 ;  /* 0x009896800000895d */ /* 0x004fea0003900000 */
[----:B------:R-:W2:Y:S02]  /*81d0*/  @!P0 SYNCS.PHASECHK.TRANS64 P0, [R0+URZ+0x1b0], R5 ;  /* 0x0001b005000085a7 */ /* 0x000ea400080010ff */
[----:B--2---:R-:W-:Y:S05]  /*81e0*/  @!P0 BRA `(.L_x_189) ;  /* 0xfffffffc00f08947 */ /* 0x004fea000383ffff */
[----:B------:R-:W-:Y:S05]  /*81f0*/  BRA `(.L_x_190) ;  /* 0xffffffb4003c7947 */ /* 0x000fea000383ffff */
.L_x_70:
[----:B-1----:R1:W2:Y:S02]  /*8200*/  SYNCS.PHASECHK.TRANS64.TRYWAIT P1, [R0+URZ+0x1a0], R4 ;  /* 0x0001a004000075a7 */ /* 0x0022a400080211ff */
[----:B--2---:R-:W-:Y:S05]  /*8210*/  @!P1 NANOSLEEP.SYNCS 0x989680 ;  /* 0x009896800000995d */ /* 0x004fea0003900000 */
[----:B------:R-:W2:Y:S02]  /*8220*/  @!P1 SYNCS.PHASECHK.TRANS64 P1, [R0+URZ+0x1a0], R4 ;  /* 0x0001a004000095a7 */ /* 0x000ea400080210ff */
[----:B--2---:R-:W-:Y:S05]  /*8230*/  @!P1 BRA `(.L_x_70) ;  /* 0xfffffffc00f09947 */ /* 0x004fea000383ffff */
[----:B------:R-:W-:Y:S05]  /*8240*/  BRA `(.L_x_191) ;  /* 0xffffffb4006c7947 */ /* 0x000fea000383ffff */
.L_x_73:
[----:B------:R-:W-:-:S07]  /*8250*/  MOV R0, UR5 ;  /* 0x0000000500007c02 */ /* 0x000fce0008000f00 */
.L_x_192:
[----:B-1----:R1:W2:Y:S02]  /*8260*/  SYNCS.PHASECHK.TRANS64.TRYWAIT P0, [R0+URZ+0x1b0], R2 ;  /* 0x0001b002000075a7 */ /* 0x0022a400080011ff */
[----:B--2---:R-:W-:Y:S05]  /*8270*/  @!P0 NANOSLEEP.SYNCS 0x989680 ;  /* 0x009896800000895d */ /* 0x004fea0003900000 */
[----:B------:R-:W2:Y:S02]  /*8280*/  @!P0 SYNCS.PHASECHK.TRANS64 P0, [R0+URZ+0x1b0], R2 ;  /* 0x0001b002000085a7 */ /* 0x000ea400080010ff */
[----:B--2---:R-:W-:Y:S05]  /*8290*/  @!P0 BRA `(.L_x_192) ;  /* 0xfffffffc00f08947 */ /* 0x004fea000383ffff */
[----:B------:R-:W-:Y:S05]  /*82a0*/  BRA `(.L_x_72) ;  /* 0xffffffb400c07947 */ /* 0x000fea000383ffff */
.L_x_82:
[----:B-1----:R-:W-:-:S04]  /*82b0*/  MOV R4, UR6 ;  /* 0x0000000600047c02 */ /* 0x002fc80008000f00 */
[----:B------:R1:W2:Y:S03]  /*82c0*/  SYNCS.PHASECHK.TRANS64.TRYWAIT P0, [R4+URZ+0x8], R5 ;  /* 0x00000805040075a7 */ /* 0x0002a600080011ff */
[----:B--2---:R-:W-:Y:S05]  /*82d0*/  @!P0 NANOSLEEP.SYNCS 0x989680 ;  /* 0x009896800000895d */ /* 0x004fea0003900000 */
[----:B------:R-:W2:Y:S02]  /*82e0*/  @!P0 SYNCS.PHASECHK.TRANS64 P0, [R4+URZ+0x8], R5 ;  /* 0x00000805040085a7 */ /* 0x000ea400080010ff */
[----:B--2---:R-:W-:Y:S05]  /*82f0*/  @!P0 BRA `(.L_x_82) ;  /* 0xfffffffc00ec8947 */ /* 0x004fea000383ffff */
[----:B------:R-:W-:Y:S05]  /*8300*/  BRA `(.L_x_81) ;  /* 0xffffffb800747947 */ /* 0x000fea000383ffff */
.L_x_84:
[----:B------:R-:W-:Y:S01]  /*8310*/  BSSY B0, `(.L_x_193) ;  /* 0x0000006000007945 */ /* 0x000fe20003800000 */
[----:B------:R-:W-:-:S07]  /*8320*/  MOV R15, 0xffffffff ;  /* 0xffffffff000f7802 */ /* 0x000fce0000000f00 */
[----:B-1---5:R-:W-:Y:S05]  /*8330*/  WARPSYNC.COLLECTIVE R15, `(.L_x_194) ;  /* 0x000000000f0c7348 */ /* 0x022fea0003c00000 */
[----:B------:R-:W-:Y:S02]  /*8340*/  ELECT P6, UR79, PT ;  /* 0x00000000004f782f */ /* 0x000fe400038c0000 */
[----:B------:R-:W-:Y:S01]  /*8350*/  MOV R14, UR79 ;  /* 0x0000004f000e7c02 */ /* 0x000fe20008000f00 */
[----:B-1---5:R-:W-:Y:S10]  /*8360*/  ENDCOLLECTIVE ;  /* 0x000000000000791b */ /* 0x022ff40003800000 */
.L_x_194:
[----:B------:R-:W-:Y:S05]  /*8370*/  BSYNC B0 ;  /* 0x0000000000007941 */ /* 0x000fea0003800000 */
.L_x_193:
[----:B------:R-:W-:Y:S05]  /*8380*/  BRA `(.L_x_195) ;  /* 0xffffffb800a47947 */ /* 0x000fea000383ffff */
.L_x_86:
[----:B-1----:R-:W-:-:S04]  /*8390*/  MOV R2, UR6 ;  /* 0x0000000600027c02 */ /* 0x002fc80008000f00 */
[----:B------:R1:W2:Y:S03]  /*83a0*/  SYNCS.PHASECHK.TRANS64.TRYWAIT P0, [R2+URZ+0x8], R3 ;  /* 0x00000803020075a7 */ /* 0x0002a600080011ff */
[----:B--2---:R-:W-:Y:S05]  /*83b0*/  @!P0 NANOSLEEP.SYNCS 0x989680 ;  /* 0x009896800000895d */ /* 0x004fea0003900000 */
[----:B------:R-:W2:Y:S02]  /*83c0*/  @!P0 SYNCS.PHASECHK.TRANS64 P0, [R2+URZ+0x8], R3 ;  /* 0x00000803020085a7 */ /* 0x000ea400080010ff */
[----:B--2---:R-:W-:Y:S05]  /*83d0*/  @!P0 BRA `(.L_x_86) ;  /* 0xfffffffc00ec8947 */ /* 0x004fea000383ffff */
[----:B------:R-:W-:Y:S05]  /*83e0*/  BRA `(.L_x_85) ;  /* 0xffffffb800a87947 */ /* 0x000fea000383ffff */
.L_x_87:
[----:B-1----:R1:W2:Y:S02]  /*83f0*/  SYNCS.PHASECHK.TRANS64.TRYWAIT P0, [R0+URZ+0x1a0], R4 ;  /* 0x0001a004000075a7 */ /* 0x0022a400080011ff */
[----:B--2---:R-:W-:Y:S05]  /*8400*/  @!P0 NANOSLEEP.SYNCS 0x989680 ;  /* 0x009896800000895d */ /* 0x004fea0003900000 */
[----:B------:R-:W2:Y:S02]  /*8410*/  @!P0 SYNCS.PHASECHK.TRANS64 P0, [R0+URZ+0x1a0], R4 ;  /* 0x0001a004000085a7 */ /* 0x000ea400080010ff */
[----:B--2---:R-:W-:Y:S05]  /*8420*/  @!P0 BRA `(.L_x_87) ;  /* 0xfffffffc00f08947 */ /* 0x004fea000383ffff */
[----:B------:R-:W-:Y:S05]  /*8430*/  BRA `(.L_x_196) ;  /* 0xffffffbc00847947 */ /* 0x000fea000383ffff */
.L_x_89:
[----:B------:R-:W-:-:S07]  /*8440*/  MOV R0, UR10 ;  /* 0x0000000a00007c02 */ /* 0x000fce0008000f00 */
.L_x_197:
[----:B-1----:R1:W2:Y:S02]  /*8450*/  SYNCS.PHASECHK.TRANS64.TRYWAIT P0, [R0+URZ+0x1e0], R4 ;  /* 0x0001e004000075a7 */ /* 0x0022a400080011ff */
[----:B--2---:R-:W-:Y:S05]  /*8460*/  @!P0 NANOSLEEP.SYNCS 0x989680 ;  /* 0x009896800000895d */ /* 0x004fea0003900000 */
[----:B------:R-:W2:Y:S02]  /*8470*/  @!P0 SYNCS.PHASECHK.TRANS64 P0, [R0+URZ+0x1e0], R4 ;  /* 0x0001e004000085a7 */ /* 0x000ea400080010ff */
[----:B--2---:R-:W-:Y:S05]  /*8480*/  @!P0 BRA `(.L_x_197) ;  /* 0xfffffffc00f08947 */ /* 0x004fea000383ffff */
[----:B------:R-:W-:Y:S05]  /*8490*/  BRA `(.L_x_198) ;  /* 0xffffffbc00d07947 */ /* 0x000fea000383ffff */
.L_x_92:
[----:B------:R-:W-:Y:S07]  /*84a0*/  MOV R0, UR9 ;  /* 0x0000000900007c02 */ /* 0x000fee0008000f00 */
.L_x_199:
[----:B-1----:R1:W2:Y:S02]  /*84b0*/  SYNCS.PHASECHK.TRANS64.TRYWAIT P0, [R0+URZ], R4 ;  /* 0x00000004000075a7 */ /* 0x0022a400080011ff */
[----:B--2---:R-:W-:Y:S05]  /*84c0*/  @!P0 NANOSLEEP.SYNCS 0x989680 ;  /* 0x009896800000895d */ /* 0x004fea0003900000 */
[----:B------:R-:W2:Y:S02]  /*84d0*/  @!P0 SYNCS.PHASECHK.TRANS64 P0, [R0+URZ], R4 ;  /* 0x00000004000085a7 */ /* 0x000ea400080010ff */
[----:B--2---:R-:W-:Y:S05]  /*84e0*/  @!P0 BRA `(.L_x_199) ;  /* 0xfffffffc00f08947 */ /* 0x004fea000383ffff */
[----:B------:R-:W-:Y:S05]  /*84f0*/  BRA `(.L_x_91) ;  /* 0xffffffbc00e47947 */ /* 0x000fea000383ffff */
.L_x_96:
[----:B-1----:R-:W-:-:S07]  /*8500*/  MOV R0, UR7 ;  /* 0x0000000700007c02 */ /* 0x002fce0008000f00 */
.L_x_200:
[----:B-1----:R1:W2:Y:S02]  /*8510*/  SYNCS.PHASECHK.TRANS64.TRYWAIT P0, [R0+URZ], R2 ;  /* 0x00000002000075a7 */ /* 0x0022a400080011ff */
[----:B--2---:R-:W-:Y:S05]  /*8520*/  @!P0 NANOSLEEP.SYNCS 0x989680 ;  /* 0x009896800000895d */ /* 0x004fea0003900000 */
[----:B------:R-:W2:Y:S02]  /*8530*/  @!P0 SYNCS.PHASECHK.TRANS64 P0, [R0+URZ], R2 ;  /* 0x00000002000085a7 */ /* 0x000ea400080010ff */
[----:B--2---:R-:W-:Y:S05]  /*8540*/  @!P0 BRA `(.L_x_200) ;  /* 0xfffffffc00f08947 */ /* 0x004fea000383ffff */
[----:B------:R-:W-:Y:S05]  /*8550*/  BRA `(.L_x_201) ;  /* 0xffffffc000b07947 */ /* 0x000fea000383ffff */
.L_x_97:
[----:B------:R-:W-:-:S07]  /*8560*/  MOV R0, UR7 ;  /* 0x0000000700007c02 */ /* 0x000fce0008000f00 */
.L_x_202:
[----:B-1----:R1:W2:Y:S02]  /*8570*/  SYNCS.PHASECHK.TRANS64.TRYWAIT P0, [R0+URZ], R3 ;  /* 0x00000003000075a7 */ /* 0x0022a400080011ff */
[----:B--2---:R-:W-:Y:S05]  /*8580*/  @!P0 NANOSLEEP.SYNCS 0x989680 ;  /* 0x009896800000895d */ /* 0x004fea0003900000 */
[----:B------:R-:W2:Y:S02]  /*8590*/  @!P0 SYNCS.PHASECHK.TRANS64 P0, [R0+URZ], R3 ;  /* 0x00000003000085a7 */ /* 0x000ea400080010ff */
[----:B--2---:R-:W-:Y:S05]  /*85a0*/  @!P0 BRA `(.L_x_202) ;  /* 0xfffffffc00f08947 */ /* 0x004fea000383ffff */
[----:B------:R-:W-:Y:S05]  /*85b0*/  BRA `(.L_x_203) ;  /* 0xffffffc000bc7947 */ /* 0x000fea000383ffff */
.L_x_98:
[----:B------:R-:W-:-:S07]  /*85c0*/  MOV R0, UR7 ;  /* 0x0000000700007c02 */ /* 0x000fce0008000f00 */
.L_x_204:
[----:B-1----:R1:W2:Y:S02]  /*85d0*/  SYNCS.PHASECHK.TRANS64.TRYWAIT P0, [R0+URZ], R3 ;  /* 0x00000003000075a7 */ /* 0x0022a400080011ff */
[----:B--2---:R-:W-:Y:S05]  /*85e0*/  @!P0 NANOSLEEP.SYNCS 0x989680 ;  /* 0x009896800000895d */ /* 0x004fea0003900000 */
[----:B------:R-:W2:Y:S02]  /*85f0*/  @!P0 SYNCS.PHASECHK.TRANS64 P0, [R0+URZ], R3 ;  /* 0x00000003000085a7 */ /* 0x000ea400080010ff */
[----:B--2---:R-:W-:Y:S05]  /*8600*/  @!P0 BRA `(.L_x_204) ;  /* 0xfffffffc00f08947 */ /* 0x004fea000383ffff */
[----:B------:R-:W-:Y:S05]  /*8610*/  BRA `(.L_x_205) ;  /* 0xffffffc000c87947 */ /* 0x000fea000383ffff */
.L_x_101:
[----:B------:R-:W-:-:S07]  /*8620*/  MOV R0, UR8 ;  /* 0x0000000800007c02 */ /* 0x000fce0008000f00 */
.L_x_206:
[----:B-1----:R1:W2:Y:S02]  /*8630*/  SYNCS.PHASECHK.TRANS64.TRYWAIT P1, [R0+URZ+0x220], R2 ;  /* 0x00022002000075a7 */ /* 0x0022a400080211ff */
[----:B--2---:R-:W-:Y:S05]  /*8640*/  @!P1 NANOSLEEP.SYNCS 0x989680 ;  /* 0x009896800000995d */ /* 0x004fea0003900000 */
[----:B------:R-:W2:Y:S02]  /*8650*/  @!P1 SYNCS.PHASECHK.TRANS64 P1, [R0+URZ+0x220], R2 ;  /* 0x00022002000095a7 */ /* 0x000ea400080210ff */
[----:B--2---:R-:W-:Y:S05]  /*8660*/  @!P1 BRA `(.L_x_206) ;  /* 0xfffffffc00f09947 */ /* 0x004fea000383ffff */
[----:B------:R-:W-:Y:S05]  /*8670*/  BRA `(.L_x_207) ;  /* 0xffffffc400147947 */ /* 0x000fea000383ffff */
.L_x_106:
[----:B--2---:R2:W4:Y:S02]  /*8680*/  SYNCS.PHASECHK.TRANS64.TRYWAIT P0, [R0+URZ+0x1a0], R2 ;  /* 0x0001a002000075a7 */ /* 0x00452400080011ff */
[----:B----4-:R-:W-:Y:S05]  /*8690*/  @!P0 NANOSLEEP.SYNCS 0x989680 ;  /* 0x009896800000895d */ /* 0x010fea0003900000 */
[----:B------:R-:W4:Y:S02]  /*86a0*/  @!P0 SYNCS.PHASECHK.TRANS64 P0, [R0+URZ+0x1a0], R2 ;  /* 0x0001a002000085a7 */ /* 0x000f2400080010ff */
[----:B----4-:R-:W-:Y:S05]  /*86b0*/  @!P0 BRA `(.L_x_106) ;  /* 0xfffffffc00f08947 */ /* 0x010fea000383ffff */
[----:B------:R-:W-:Y:S05]  /*86c0*/  BRA `(.L_x_208) ;  /* 0xffffffc800187947 */ /* 0x000fea000383ffff */
.L_x_109:
[----:B------:R-:W-:Y:S07]  /*86d0*/  MOV R0, UR6 ;  /* 0x0000000600007c02 */ /* 0x000fee0008000f00 */
.L_x_209:
[----:B--2---:R2:W4:Y:S02]  /*86e0*/  SYNCS.PHASECHK.TRANS64.TRYWAIT P0, [R0+URZ+0x198], R2 ;  /* 0x00019802000075a7 */ /* 0x00452400080011ff */
[----:B----4-:R-:W-:Y:S05]  /*86f0*/  @!P0 NANOSLEEP.SYNCS 0x989680 ;  /* 0x009896800000895d */ /* 0x010fea0003900000 */
[----:B------:R-:W4:Y:S02]  /*8700*/  @!P0 SYNCS.PHASECHK.TRANS64 P0, [R0+URZ+0x198], R2 ;  /* 0x00019802000085a7 */ /* 0x000f2400080010ff */
[----:B----4-:R-:W-:Y:S05]  /*8710*/  @!P0 BRA `(.L_x_209) ;  /* 0xfffffffc00f08947 */ /* 0x010fea000383ffff */
[----:B------:R-:W-:Y:S05]  /*8720*/  BRA `(.L_x_108) ;  /* 0xffffffcc00007947 */ /* 0x000fea000383ffff */
.L_x_112:
[----:B------:R-:W-:Y:S07]  /*8730*/  MOV R0, UR13 ;  /* 0x0000000d00007c02 */ /* 0x000fee0008000f00 */
.L_x_210:
[----:B-1----:R1:W2:Y:S02]  /*8740*/  SYNCS.PHASECHK.TRANS64.TRYWAIT P2, [R0+URZ+0x180], R30 ;  /* 0x0001801e000075a7 */ /* 0x0022a400080411ff */
[----:B--2---:R-:W-:Y:S05]  /*8750*/  @!P2 NANOSLEEP.SYNCS 0x989680 ;  /* 0x009896800000a95d */ /* 0x004fea0003900000 */
[----:B------:R-:W2:Y:S02]  /*8760*/  @!P2 SYNCS.PHASECHK.TRANS64 P2, [R0+URZ+0x180], R30 ;  /* 0x0001801e0000a5a7 */ /* 0x000ea400080410ff */
[----:B--2---:R-:W-:Y:S05]  /*8770*/  @!P2 BRA `(.L_x_210) ;  /* 0xfffffffc00f0a947 */ /* 0x004fea000383ffff */
[----:B------:R-:W-:Y:S05]  /*8780*/  BRA `(.L_x_211) ;  /* 0xffffffcc009c7947 */ /* 0x000fea000383ffff */
.L_x_114:
[----:B------:R-:W-:-:S07]  /*8790*/  MOV R0, UR4 ;  /* 0x0000000400007c02 */ /* 0x000fce0008000f00 */
.L_x_212:
[----:B-1----:R1:W4:Y:S02]  /*87a0*/  SYNCS.PHASECHK.TRANS64.TRYWAIT P0, [R0+URZ], R2 ;  /* 0x00000002000075a7 */ /* 0x00232400080011ff */
[----:B----4-:R-:W-:Y:S05]  /*87b0*/  @!P0 NANOSLEEP.SYNCS 0x989680 ;  /* 0x009896800000895d */ /* 0x010fea0003900000 */
[----:B------:R-:W4:Y:S02]  /*87c0*/  @!P0 SYNCS.PHASECHK.TRANS64 P0, [R0+URZ], R2 ;  /* 0x00000002000085a7 */ /* 0x000f2400080010ff */
[----:B----4-:R-:W-:Y:S05]  /*87d0*/  @!P0 BRA `(.L_x_212) ;  /* 0xfffffffc00f08947 */ /* 0x010fea000383ffff */
[----:B------:R-:W-:Y:S05]  /*87e0*/  BRA `(.L_x_213) ;  /* 0xffffffd000387947 */ /* 0x000fea000383ffff */
.L_x_116:
[----:B--2---:R2:W3:Y:S02]  /*87f0*/  SYNCS.PHASECHK.TRANS64.TRYWAIT P0, [R0+URZ+0x1a0], R2 ;  /* 0x0001a002000075a7 */ /* 0x0044e400080011ff */
[----:B---3--:R-:W-:Y:S05]  /*8800*/  @!P0 NANOSLEEP.SYNCS 0x989680 ;  /* 0x009896800000895d */ /* 0x008fea0003900000 */
[----:B------:R-:W3:Y:S02]  /*8810*/  @!P0 SYNCS.PHASECHK.TRANS64 P0, [R0+URZ+0x1a0], R2 ;  /* 0x0001a002000085a7 */ /* 0x000ee400080010ff */
[----:B---3--:R-:W-:Y:S05]  /*8820*/  @!P0 BRA `(.L_x_116) ;  /* 0xfffffffc00f08947 */ /* 0x008fea000383ffff */
[----:B------:R-:W-:Y:S05]  /*8830*/  BRA `(.L_x_214) ;  /* 0xffffffd4001c7947 */ /* 0x000fea000383ffff */
.L_x_126:
[----:B-1----:R1:W2:Y:S02]  /*8840*/  SYNCS.PHASECHK.TRANS64.TRYWAIT P1, [R3+URZ+0x170], R0 ;  /* 0x00017000030075a7 */ /* 0x0022a400080211ff */
[----:B--2---:R-:W-:Y:S05]  /*8850*/  @!P1 NANOSLEEP.SYNCS 0x989680 ;  /* 0x009896800000995d */ /* 0x004fea0003900000 */
[----:B------:R-:W2:Y:S02]  /*8860*/  @!P1 SYNCS.PHASECHK.TRANS64 P1, [R3+URZ+0x170], R0 ;  /* 0x00017000030095a7 */ /* 0x000ea400080210ff */
[----:B--2---:R-:W-:Y:S05]  /*8870*/  @!P1 BRA `(.L_x_126) ;  /* 0xfffffffc00f09947 */ /* 0x004fea000383ffff */
[----:B------:R-:W-:Y:S05]  /*8880*/  BRA `(.L_x_125) ;  /* 0xffffffe000247947 */ /* 0x000fea000383ffff */
.L_x_128:
[----:B------:R1:W1:Y:S02]  /*8890*/  SYNCS.PHASECHK.TRANS64.TRYWAIT P1, [R122+URZ+0x1c0], R4 ;  /* 0x0001c0047a0075a7 */ /* 0x00026400080211ff */
[----:B-1----:R-:W-:Y:S05]  /*88a0*/  @!P1 NANOSLEEP.SYNCS 0x989680 ;  /* 0x009896800000995d */ /* 0x002fea0003900000 */
[----:B------:R-:W1:Y:S02]  /*88b0*/  @!P1 SYNCS.PHASECHK.TRANS64 P1, [R122+URZ+0x1c0], R4 ;  /* 0x0001c0047a0095a7 */ /* 0x000e6400080210ff */
[----:B-1----:R-:W-:Y:S05]  /*88c0*/  @!P1 BRA `(.L_x_128) ;  /* 0xfffffffc00f09947 */ /* 0x002fea000383ffff */
[----:B------:R-:W-:Y:S05]  /*88d0*/  BRA `(.L_x_127) ;  /* 0xffffffe000407947 */ /* 0x000fea000383ffff */
        .weak           $__internal_0_$__cuda_sm10x_tcgen05_guardrail_trap_col_being_dealloced_not_returned_by_alloc
        .type           $__internal_0_$__cuda_sm10x_tcgen05_guardrail_trap_col_being_dealloced_not_returned_by_alloc,@function
        .size           $__internal_0_$__cuda_sm10x_tcgen05_guardrail_trap_col_being_dealloced_not_returned_by_alloc,($__internal_1_$__cuda_sm10x_tcgen05_guardrail_trap_phase_invalid_during_alloc - $__internal_0_$__cuda_sm10x_tcgen05_guardrail_trap_col_being_dealloced_not_returned_by_alloc)
$__internal_0_$__cuda_sm10x_tcgen05_guardrail_trap_col_being_dealloced_not_returned_by_alloc:
[----:B------:R-:W-:Y:S05]  /*88e0*/  BPT.TRAP 0x1 ;  /* 0x000000040000795c */ /* 0x000fea0000300000 */
[----:B------:R-:W-:-:S04]  /*88f0*/  HFMA2 R3, -RZ, RZ, 0, 0 ;  /* 0x00000000ff037431 */ /* 0x000fc800000001ff */
[----:B------:R-:W-:Y:S05]  /*8900*/  RET.REL.NODEC R2 `(_ZN7cutlass13device_kernelINS_4gemm6kernel13GemmUniversalIN4cute5tupleIJiiiiEEENS1_10collective13CollectiveMmaINS1_35MainloopSm100TmaUmmaWarpSpecializedILi23ELi2ELi4ENS5_IJNS4_1CILi2EEENSA_ILi1EEESC_EEEEENS5_IJNSA_ILi256EEENSA_ILi32EEESG_EEENS_10bfloat16_tENS5_IJlSC_lEEESI_SJ_NS4_8TiledMMAINS4_8MMA_AtomIJNS4_26SM100_MMA_F16BF16_2x1SM_SSISI_SI_fLi256ELi32ELNS4_4UMMA5MajorE0ELSO_0ELNSN_7ScaleInE0ELSP_0EEEEEENS4_6LayoutINS5_IJSC_SC_SC_EEENS5_IJNSA_ILi0EEESU_SU_EEEEENS5_IJNS4_10UnderscoreESX_SX_EEEEENS4_18SM100_TMA_2SM_LOADENS4_14ComposedLayoutINS4_7SwizzleILi2ELi4ELi3EEENS4_18smem_ptr_flag_bitsILi16EEENSS_INS5_IJNSA_ILi8EEESG_EEENS5_IJSG_SC_EEEEEEEvNS4_8identityES10_S1A_vS1B_EENS_8epilogue10collective18CollectiveEpilogueINS1D_23Sm100TmaWarpSpecializedILi2ELi1ELi32ELb1ELb0EEEJNS5_IJNSA_ILi128EEESG_SG_EEENS5_IJNSS_IS1I_SC_EENSS_ISG_SC_EEEEESI_SJ_SI_SJ_NS1D_6fusion15FusionCallbacksIS1H_NS1N_17LinearCombinationISI_fSI_fLNS_15FloatRoundStyleE2EEES1J_S1M_JEEENS4_5SM1004TMEM4LOAD26SM100_TMEM_LOAD_32dp32b32xENS4_13SM90_TMA_LOADES1A_NS4_39AutoVectorizingCopyWithAssumedAlignmentILi128EEENS4_14SM90_TMA_STOREES1A_S1Z_S1Z_EEEvvEEEEvNT_6ParamsE) ;  /* 0xffffff7402bc7950 */ /* 0x000fea0003c3ffff */
        .weak           $__internal_1_$__cuda_sm10x_tcgen05_guardrail_trap_phase_invalid_during_alloc
        .type           $__internal_1_$__cuda_sm10x_tcgen05_guardrail_trap_phase_invalid_during_alloc,@function
        .size           $__internal_1_$__cuda_sm10x_tcgen05_guardrail_trap_phase_invalid_during_alloc,($__internal_2_$__cuda_sm10x_tcgen05_guardrail_trap_unallocated_columns_being_dealloced - $__internal_1_$__cuda_sm10x_tcgen05_guardrail_trap_phase_invalid_during_alloc)
$__internal_1_$__cuda_sm10x_tcgen05_guardrail_trap_phase_invalid_during_alloc:
[----:B------:R-:W-:Y:S05]  /*8910*/  BPT.TRAP 0x1 ;  /* 0x000000040000795c */ /* 0x000fea0000300000 */
[----:B------:R-:W-:-:S04]  /*8920*/  MOV R3, 0x0 ;  /* 0x0000000000037802 */ /* 0x000fc80000000f00 */
[----:B------:R-:W-:Y:S05]  /*8930*/  RET.REL.NODEC R2 `(_ZN7cutlass13device_kernelINS_4gemm6kernel13GemmUniversalIN4cute5tupleIJiiiiEEENS1_10collective13CollectiveMmaINS1_35MainloopSm100TmaUmmaWarpSpecializedILi23ELi2ELi4ENS5_IJNS4_1CILi2EEENSA_ILi1EEESC_EEEEENS5_IJNSA_ILi256EEENSA_ILi32EEESG_EEENS_10bfloat16_tENS5_IJlSC_lEEESI_SJ_NS4_8TiledMMAINS4_8MMA_AtomIJNS4_26SM100_MMA_F16BF16_2x1SM_SSISI_SI_fLi256ELi32ELNS4_4UMMA5MajorE0ELSO_0ELNSN_7ScaleInE0ELSP_0EEEEEENS4_6LayoutINS5_IJSC_SC_SC_EEENS5_IJNSA_ILi0EEESU_SU_EEEEENS5_IJNS4_10UnderscoreESX_SX_EEEEENS4_18SM100_TMA_2SM_LOADENS4_14ComposedLayoutINS4_7SwizzleILi2ELi4ELi3EEENS4_18smem_ptr_flag_bitsILi16EEENSS_INS5_IJNSA_ILi8EEESG_EEENS5_IJSG_SC_EEEEEEEvNS4_8identityES10_S1A_vS1B_EENS_8epilogue10collective18CollectiveEpilogueINS1D_23Sm100TmaWarpSpecializedILi2ELi1ELi32ELb1ELb0EEEJNS5_IJNSA_ILi128EEESG_SG_EEENS5_IJNSS_IS1I_SC_EENSS_ISG_SC_EEEEESI_SJ_SI_SJ_NS1D_6fusion15FusionCallbacksIS1H_NS1N_17LinearCombinationISI_fSI_fLNS_15FloatRoundStyleE2EEES1J_S1M_JEEENS4_5SM1004TMEM4LOAD26SM100_TMEM_LOAD_32dp32b32xENS4_13SM90_TMA_LOADES1A_NS4_39AutoVectorizingCopyWithAssumedAlignmentILi128EEENS4_14SM90_TMA_STOREES1A_S1Z_S1Z_EEEvvEEEEvNT_6ParamsE) ;  /* 0xffffff7402b07950 */ /* 0x000fea0003c3ffff */
        .weak           $__internal_2_$__cuda_sm10x_tcgen05_guardrail_trap_unallocated_columns_being_dealloced
        .type           $__internal_2_$__cuda_sm10x_tcgen05_guardrail_trap_unallocated_columns_being_dealloced,@function
        .size           $__internal_2_$__cuda_sm10x_tcgen05_guardrail_trap_unallocated_columns_being_dealloced,(.L_x_216 - $__internal_2_$__cuda_sm10x_tcgen05_guardrail_trap_unallocated_columns_being_dealloced)
$__internal_2_$__cuda_sm10x_tcgen05_guardrail_trap_unallocated_columns_being_dealloced:
[----:B------:R-:W-:Y:S05]  /*8940*/  BPT.TRAP 0x1 ;  /* 0x000000040000795c */ /* 0x000fea0000300000 */
[----:B------:R-:W-:-:S04]  /*8950*/  HFMA2 R3, -RZ, RZ, 0, 0 ;  /* 0x00000000ff037431 */ /* 0x000fc800000001ff */
[----:B------:R-:W-:Y:S05]  /*8960*/  RET.REL.NODEC R2 `(_ZN7cutlass13device_kernelINS_4gemm6kernel13GemmUniversalIN4cute5tupleIJiiiiEEENS1_10collective13CollectiveMmaINS1_35MainloopSm100TmaUmmaWarpSpecializedILi23ELi2ELi4ENS5_IJNS4_1CILi2EEENSA_ILi1EEESC_EEEEENS5_IJNSA_ILi256EEENSA_ILi32EEESG_EEENS_10bfloat16_tENS5_IJlSC_lEEESI_SJ_NS4_8TiledMMAINS4_8MMA_AtomIJNS4_26SM100_MMA_F16BF16_2x1SM_SSISI_SI_fLi256ELi32ELNS4_4UMMA5MajorE0ELSO_0ELNSN_7ScaleInE0ELSP_0EEEEEENS4_6LayoutINS5_IJSC_SC_SC_EEENS5_IJNSA_ILi0EEESU_SU_EEEEENS5_IJNS4_10UnderscoreESX_SX_EEEEENS4_18SM100_TMA_2SM_LOADENS4_14ComposedLayoutINS4_7SwizzleILi2ELi4ELi3EEENS4_18smem_ptr_flag_bitsILi16EEENSS_INS5_IJNSA_ILi8EEESG_EEENS5_IJSG_SC_EEEEEEEvNS4_8identityES10_S1A_vS1B_EENS_8epilogue10collective18CollectiveEpilogueINS1D_23Sm100TmaWarpSpecializedILi2ELi1ELi32ELb1ELb0EEEJNS5_IJNSA_ILi128EEESG_SG_EEENS5_IJNSS_IS1I_SC_EENSS_ISG_SC_EEEEESI_SJ_SI_SJ_NS1D_6fusion15FusionCallbacksIS1H_NS1N_17LinearCombinationISI_fSI_fLNS_15FloatRoundStyleE2EEES1J_S1M_JEEENS4_5SM1004TMEM4LOAD26SM100_TMEM_LOAD_32dp32b32xENS4_13SM90_TMA_LOADES1A_NS4_39AutoVectorizingCopyWithAssumedAlignmentILi128EEENS4_14SM90_TMA_STOREES1A_S1Z_S1Z_EEEvvEEEEvNT_6ParamsE) ;  /* 0xffffff7402a47950 */ /* 0x000fea0003c3ffff */
.L_x_215:
[----:B------:R-:W-:-:S00]  /*8970*/  BRA `(.L_x_215) ;  /* 0xfffffffc00fc7947 */ /* 0x000fc0000383ffff */
[----:B------:R-:W-:-:S00]  /*8980*/  NOP ;  /* 0x0000000000007918 */ /* 0x000fc00000000000 */
[----:B------:R-:W-:-:S00]  /*8990*/  NOP ;  /* 0x0000000000007918 */ /* 0x000fc00000000000 */
[----:B------:R-:W-:-:S00]  /*89a0*/  NOP ;  /* 0x0000000000007918 */ /* 0x000fc00000000000 */
[----:B------:R-:W-:-:S00]  /*89b0*/  NOP ;  /* 0x0000000000007918 */ /* 0x000fc00000000000 */
[----:B------:R-:W-:-:S00]  /*89c0*/  NOP ;  /* 0x0000000000007918 */ /* 0x000fc00000000000 */
[----:B------:R-:W-:-:S00]  /*89d0*/  NOP ;  /* 0x0000000000007918 */ /* 0x000fc00000000000 */
[----:B------:R-:W-:-:S00]  /*89e0*/  NOP ;  /* 0x0000000000007918 */ /* 0x000fc00000000000 */
[----:B------:R-:W-:-:S00]  /*89f0*/  NOP ;  /* 0x0000000000007918 */ /* 0x000fc00000000000 */
.L_x_216:


//--------------------- .nv.global.init           --------------------------
	.section	.nv.global.init,"aw",@progbits
.nv.global.init:
	.type		$str$27,@object
	.size		$str$27,($str$28 - $str$27)
$str$27:
        /*0000*/ 	.byte	0x28, 0x61, 0x64, 0x64, 0x72, 0x65, 0x73, 0x73, 0x20, 0x26, 0x20, 0x6d, 0x61, 0x73, 0x6b, 0x29
        /*0010*/ 	.byte	0x20, 0x3d, 0x3d, 0x20, 0x30, 0x00
	.type		$str$28,@object
	.size		$str$28,($str$26 - $str$28)
$str$28:
        /*0016*/ 	.byte	0x2f, 0x74, 0x6d, 0x70, 0x2f, 0x63, 0x75, 0x74, 0x6c, 0x61, 0x73, 0x73, 0x5f, 0x73, 0x77, 0x65
        /*0026*/ 	.byte	0x65, 0x70, 0x5f, 0x73, 0x72, 0x63, 0x2f, 0x69, 0x6e, 0x63, 0x6c, 0x75, 0x64, 0x65, 0x2f, 0x63
        /*0036*/ 	.byte	0x75, 0x74, 0x65, 0x2f, 0x70, 0x6f, 0x69, 0x6e, 0x74, 0x65, 0x72, 0x5f, 0x66, 0x6c, 0x61, 0x67
        /*0046*/ 	.byte	0x67, 0x65, 0x64, 0x2e, 0x68, 0x70, 0x70, 0x00
	.type		$str$26,@object
	.size		$str$26,($str$25 - $str$26)
$str$26:
        /*004e*/ 	.byte	0x2f, 0x74, 0x6d, 0x70, 0x2f, 0x63, 0x75, 0x74, 0x6c, 0x61, 0x73, 0x73, 0x5f, 0x73, 0x77, 0x65
        /*005e*/ 	.byte	0x65, 0x70, 0x5f, 0x73, 0x72, 0x63, 0x2f, 0x69, 0x6e, 0x63, 0x6c, 0x75, 0x64, 0x65, 0x2f, 0x63
        /*006e*/ 	.byte	0x75, 0x74, 0x65, 0x2f, 0x61, 0x74, 0x6f, 0x6d, 0x2f, 0x63, 0x6f, 0x70, 0x79, 0x5f, 0x74, 0x72
        /*007e*/ 	.byte	0x61, 0x69, 0x74, 0x73, 0x5f, 0x73, 0x6d, 0x31, 0x30, 0x30, 0x2e, 0x68, 0x70, 0x70, 0x00
	.type		$str$25,@object
	.size		$str$25,(__unnamed_1 - $str$25)
$str$25:
        /*008d*/ 	.byte	0x28, 0x28, 0x75, 0x69, 0x6e, 0x74, 0x33, 0x32, 0x5f, 0x74, 0x28, 0x74, 0x68, 0x72, 0x65, 0x61
        /*009d*/ 	.byte	0x64, 0x49, 0x64, 0x78, 0x2e, 0x78, 0x29, 0x20, 0x2f, 0x20, 0x33, 0x32, 0x29, 0x20, 0x25, 0x20
        /*00ad*/ 	.byte	0x34, 0x29, 0x20, 0x3d, 0x3d, 0x20, 0x28, 0x28, 0x28, 0x74, 0x6d, 0x65, 0x6d, 0x5f, 0x61, 0x64
        /*00bd*/ 	.byte	0x64, 0x72, 0x20, 0x3e, 0x3e, 0x20, 0x31, 0x36, 0x29, 0x20, 0x2f, 0x20, 0x33, 0x32, 0x29, 0x20
        /*00cd*/ 	.byte	0x25, 0x20, 0x34, 0x29, 0x00
	.type		__unnamed_1,@object
	.size		__unnamed_1,(__unnamed_2 - __unnamed_1)
__unnamed_1:
        /*00d2*/ 	.byte	0x61, 0x75, 0x74, 0x6f, 0x20, 0x63, 0x75, 0x74, 0x65, 0x3a, 0x3a, 0x61, 0x73, 0x5f, 0x70, 0x6f
        /* <DEDUP_REMOVED lines=24> */
        /*0262*/ 	.byte	0x34, 0x30, 0x39, 0x36, 0x3e, 0x3e, 0x3e, 0x3e, 0x5d, 0x00
	.type		__unnamed_2,@object
	.size		__unnamed_2,(.L_2 - __unnamed_2)
__unnamed_2:
        /* <DEDUP_REMOVED lines=42> */
        /*050c*/ 	.byte	0x3e, 0x3e, 0x5d, 0x00
.L_2:


//--------------------- .nv.shared._ZN7cutlass13device_kernelINS_4gemm6kernel13GemmUniversalIN4cute5tupleIJiiiiEEENS1_10collective13CollectiveMmaINS1_35MainloopSm100TmaUmmaWarpSpecializedILi23ELi2ELi4ENS5_IJNS4_1CILi2EEENSA_ILi1EEESC_EEEEENS5_IJNSA_ILi256EEENSA_ILi32EEESG_EEENS_10bfloat16_tENS5_IJlSC_lEEESI_SJ_NS4_8TiledMMAINS4_8MMA_AtomIJNS4_26SM100_MMA_F16BF16_2x1SM_SSISI_SI_fLi256ELi32ELNS4_4UMMA5MajorE0ELSO_0ELNSN_7ScaleInE0ELSP_0EEEEEENS4_6LayoutINS5_IJSC_SC_SC_EEENS5_IJNSA_ILi0EEESU_SU_EEEEENS5_IJNS4_10UnderscoreESX_SX_EEEEENS4_18SM100_TMA_2SM_LOADENS4_14ComposedLayoutINS4_7SwizzleILi2ELi4ELi3EEENS4_18smem_ptr_flag_bitsILi16EEENSS_INS5_IJNSA_ILi8EEESG_EEENS5_IJSG_SC_EEEEEEEvNS4_8identityES10_S1A_vS1B_EENS_8epilogue10collective18CollectiveEpilogueINS1D_23Sm100TmaWarpSpecializedILi2ELi1ELi32ELb1ELb0EEEJNS5_IJNSA_ILi128EEESG_SG_EEENS5_IJNSS_IS1I_SC_EENSS_ISG_SC_EEEEESI_SJ_SI_SJ_NS1D_6fusion15FusionCallbacksIS1H_NS1N_17LinearCombinationISI_fSI_fLNS_15FloatRoundStyleE2EEES1J_S1M_JEEENS4_5SM1004TMEM4LOAD26SM100_TMEM_LOAD_32dp32b32xENS4_13SM90_TMA_LOADES1A_NS4_39AutoVectorizingCopyWithAssumedAlignmentILi128EEENS4_14SM90_TMA_STOREES1A_S1Z_S1Z_EEEvvEEEEvNT_6ParamsE --------------------------
	.section	.nv.shared._ZN7cutlass13device_kernelINS_4gemm6kernel13GemmUniversalIN4cute5tupleIJiiiiEEENS1_10collective13CollectiveMmaINS1_35MainloopSm100TmaUmmaWarpSpecializedILi23ELi2ELi4ENS5_IJNS4_1CILi2EEENSA_ILi1EEESC_EEEEENS5_IJNSA_ILi256EEENSA_ILi32EEESG_EEENS_10bfloat16_tENS5_IJlSC_lEEESI_SJ_NS4_8TiledMMAINS4_8MMA_AtomIJNS4_26SM100_MMA_F16BF16_2x1SM_SSISI_SI_fLi256ELi32ELNS4_4UMMA5MajorE0ELSO_0ELNSN_7ScaleInE0ELSP_0EEEEEENS4_6LayoutINS5_IJSC_SC_SC_EEENS5_IJNSA_ILi0EEESU_SU_EEEEENS5_IJNS4_10UnderscoreESX_SX_EEEEENS4_18SM100_TMA_2SM_LOADENS4_14ComposedLayoutINS4_7SwizzleILi2ELi4ELi3EEENS4_18smem_ptr_flag_bitsILi16EEENSS_INS5_IJNSA_ILi8EEESG_EEENS5_IJSG_SC_EEEEEEEvNS4_8identityES10_S1A_vS1B_EENS_8epilogue10collective18CollectiveEpilogueINS1D_23Sm100TmaWarpSpecializedILi2ELi1ELi32ELb1ELb0EEEJNS5_IJNSA_ILi128EEESG_SG_EEENS5_IJNSS_IS1I_SC_EENSS_ISG_SC_EEEEESI_SJ_SI_SJ_NS1D_6fusion15FusionCallbacksIS1H_NS1N_17LinearCombinationISI_fSI_fLNS_15FloatRoundStyleE2EEES1J_S1M_JEEENS4_5SM1004TMEM4LOAD26SM100_TMEM_LOAD_32dp32b32xENS4_13SM90_TMA_LOADES1A_NS4_39AutoVectorizingCopyWithAssumedAlignmentILi128EEENS4_14SM90_TMA_STOREES1A_S1Z_S1Z_EEEvvEEEEvNT_6ParamsE,"aw",@nobits
	.sectionflags	@""
	.align	16
	.zero		1024


//--------------------- .nv.shared.reserved.0     --------------------------
	.section	.nv.shared.reserved.0,"aw",@nobits
	.weak		__nv_reservedSMEM_offset_0_alias
	.size		__nv_reservedSMEM_offset_0_alias, 0, 64
	.other		__nv_reservedSMEM_offset_0_alias,@"STO_CUDA_RESERVED_SHARED STV_DEFAULT"
__nv_reservedSMEM_offset_0_alias:
	.zero		0
.nv.shared.reserved.0:
	.zero		64
	.weak		__nv_reservedSMEM_tcgen05_partition
	.type		__nv_reservedSMEM_tcgen05_partition,@object
	.size		__nv_reservedSMEM_tcgen05_partition,(.L_0 - __nv_reservedSMEM_tcgen05_partition)
__nv_reservedSMEM_tcgen05_partition:
	.zero		32
.L_0:


//--------------------- .nv.global                --------------------------
	.section	.nv.global,"aw",@nobits
.nv.global:
	.type		_ZN40_INTERNAL_ad229d58_4_k_cu_39b04a84_119964cute1_E,@object
	.size		_ZN40_INTERNAL_ad229d58_4_k_cu_39b04a84_119964cute1_E,(_ZN40_INTERNAL_ad229d58_4_k_cu_39b04a84_119964cuda3std3__45__cpo6cbeginE - _ZN40_INTERNAL_ad229d58_4_k_cu_39b04a84_119964cute1_E)
_ZN40_INTERNAL_ad229d58_4_k_cu_39b04a84_119964cute1_E:
	.zero		1
	.type		_ZN40_INTERNAL_ad229d58_4_k_cu_39b04a84_119964cuda3std3__45__cpo6cbeginE,@object
	.size		_ZN40_INTERNAL_ad229d58_4_k_cu_39b04a84_119964cuda3std3__45__cpo6cbeginE,(_ZN40_INTERNAL_ad229d58_4_k_cu_39b04a84_119964cuda3std3__48in_placeE - _ZN40_INTERNAL_ad229d58_4_k_cu_39b04a84_119964cuda3std3__45__cpo6cbeginE)
_ZN40_INTERNAL_ad229d58_4_k_cu_39b04a84_119964cuda3std3__45__cpo6cbeginE:
	.zero		1
	.type		_ZN40_INTERNAL_ad229d58_4_k_cu_39b04a84_119964cuda3std3__48in_placeE,@object
	.size		_ZN40_INTERNAL_ad229d58_4_k_cu_39b04a84_119964cuda3std3__48in_placeE,(_ZN40_INTERNAL_ad229d58_4_k_cu_39b04a84_119964cuda3std6ranges3__45__cpo9iter_moveE - _ZN40_INTERNAL_ad229d58_4_k_cu_39b04a84_119964cuda3std3__48in_placeE)
_ZN40_INTERNAL_ad229d58_4_k_cu_39b04a84_119964cuda3std3__48in_placeE:
	.zero		1
	.type		_ZN40_INTERNAL_ad229d58_4_k_cu_39b04a84_119964cuda3std6ranges3__45__cpo9iter_moveE,@object
	.size		_ZN40_INTERNAL_ad229d58_4_k_cu_39b04a84_119964cuda3std6ranges3__45__cpo9iter_moveE,(_ZN40_INTERNAL_ad229d58_4_k_cu_39b04a84_119964cuda3std3__45__cpo5beginE - _ZN40_INTERNAL_ad229d58_4_k_cu_39b04a84_119964cuda3std6ranges3__45__cpo9iter_moveE)
_ZN40_INTERNAL_ad229d58_4_k_cu_39b04a84_119964cuda3std6ranges3__45__cpo9iter_moveE:
	.zero		1
	.type		_ZN40_INTERNAL_ad229d58_4_k_cu_39b04a84_119964cuda3std3__45__cpo5beginE,@object
	.size		_ZN40_INTERNAL_ad229d58_4_k_cu_39b04a84_119964cuda3std3__45__cpo5beginE,(_ZN40_INTERNAL_ad229d58_4_k_cu_39b04a84_119964cuda3std3__442_GLOBAL__N__ad229d58_4_k_cu_39b04a84_119966ignoreE - _ZN40_INTERNAL_ad229d58_4_k_cu_39b04a84_119964cuda3std3__45__cpo5beginE)
_ZN40_INTERNAL_ad229d58_4_k_cu_39b04a84_119964cuda3std3__45__cpo5beginE:
	.zero		1
	.type		_ZN40_INTERNAL_ad229d58_4_k_cu_39b04a84_119964cuda3std3__442_GLOBAL__N__ad229d58_4_k_cu_39b04a84_119966ignoreE,@object
	.size		_ZN40_INTERNAL_ad229d58_4_k_cu_39b04a84_119964cuda3std3__442_GLOBAL__N__ad229d58_4_k_cu_39b04a84_119966ignoreE,(_ZN40_INTERNAL_ad229d58_4_k_cu_39b04a84_119964cute7productE - _ZN40_INTERNAL_ad229d58_4_k_cu_39b04a84_119964cuda3std3__442_GLOBAL__N__ad229d58_4_k_cu_39b04a84_119966ignoreE)
_ZN40_INTERNAL_ad229d58_4_k_cu_39b04a84_119964cuda3std3__442_GLOBAL__N__ad229d58_4_k_cu_39b04a84_119966ignoreE:
	.zero		1
	.type		_ZN40_INTERNAL_ad229d58_4_k_cu_39b04a84_119964cute7productE,@object
	.size		_ZN40_INTERNAL_ad229d58_4_k_cu_39b04a84_119964cute7productE,(_ZN40_INTERNAL_ad229d58_4_k_cu_39b04a84_119964cuda3std3__45__cpo3endE - _ZN40_INTERNAL_ad229d58_4_k_cu_39b04a84_119964cute7productE)
_ZN40_INTERNAL_ad229d58_4_k_cu_39b04a84_119964cute7productE:
	.zero		1
	.type		_ZN40_INTERNAL_ad229d58_4_k_cu_39b04a84_119964cuda3std3__45__cpo3endE,@object
	.size		_ZN40_INTERNAL_ad229d58_4_k_cu_39b04a84_119964cuda3std3__45__cpo3endE,(_ZN40_INTERNAL_ad229d58_4_k_cu_39b04a84_119964cuda3std3__419piecewise_constructE - _ZN40_INTERNAL_ad229d58_4_k_cu_39b04a84_119964cuda3std3__45__cpo3endE)
_ZN40_INTERNAL_ad229d58_4_k_cu_39b04a84_119964cuda3std3__45__cpo3endE:
	.zero		1
	.type		_ZN40_INTERNAL_ad229d58_4_k_cu_39b04a84_119964cuda3std3__419piecewise_constructE,@object
	.size		_ZN40_INTERNAL_ad229d58_4_k_cu_39b04a84_119964cuda3std3__419piecewise_constructE,(_ZN40_INTERNAL_ad229d58_4_k_cu_39b04a84_119964cuda3std3__45__cpo4cendE - _ZN40_INTERNAL_ad229d58_4_k_cu_39b04a84_119964cuda3std3__419piecewise_constructE)
_ZN40_INTERNAL_ad229d58_4_k_cu_39b04a84_119964cuda3std3__419piecewise_constructE:
	.zero		1
	.type		_ZN40_INTERNAL_ad229d58_4_k_cu_39b04a84_119964cuda3std3__45__cpo4cendE,@object
	.size		_ZN40_INTERNAL_ad229d58_4_k_cu_39b04a84_119964cuda3std3__45__cpo4cendE,(_ZN40_INTERNAL_ad229d58_4_k_cu_39b04a84_119964cuda3std6ranges3__45__cpo4swapE - _ZN40_INTERNAL_ad229d58_4_k_cu_39b04a84_119964cuda3std3__45__cpo4cendE)
_ZN40_INTERNAL_ad229d58_4_k_cu_39b04a84_119964cuda3std3__45__cpo4cendE:
	.zero		1
	.type		_ZN40_INTERNAL_ad229d58_4_k_cu_39b04a84_119964cuda3std6ranges3__45__cpo4swapE,@object
	.size		_ZN40_INTERNAL_ad229d58_4_k_cu_39b04a84_119964cuda3std6ranges3__45__cpo4swapE,(.L_10 - _ZN40_INTERNAL_ad229d58_4_k_cu_39b04a84_119964cuda3std6ranges3__45__cpo4swapE)
_ZN40_INTERNAL_ad229d58_4_k_cu_39b04a84_119964cuda3std6ranges3__45__cpo4swapE:
	.zero		1
.L_10:


//--------------------- .nv.constant0._ZN7cutlass13device_kernelINS_4gemm6kernel13GemmUniversalIN4cute5tupleIJiiiiEEENS1_10collective13CollectiveMmaINS1_35MainloopSm100TmaUmmaWarpSpecializedILi23ELi2ELi4ENS5_IJNS4_1CILi2EEENSA_ILi1EEESC_EEEEENS5_IJNSA_ILi256EEENSA_ILi32EEESG_EEENS_10bfloat16_tENS5_IJlSC_lEEESI_SJ_NS4_8TiledMMAINS4_8MMA_AtomIJNS4_26SM100_MMA_F16BF16_2x1SM_SSISI_SI_fLi256ELi32ELNS4_4UMMA5MajorE0ELSO_0ELNSN_7ScaleInE0ELSP_0EEEEEENS4_6LayoutINS5_IJSC_SC_SC_EEENS5_IJNSA_ILi0EEESU_SU_EEEEENS5_IJNS4_10UnderscoreESX_SX_EEEEENS4_18SM100_TMA_2SM_LOADENS4_14ComposedLayoutINS4_7SwizzleILi2ELi4ELi3EEENS4_18smem_ptr_flag_bitsILi16EEENSS_INS5_IJNSA_ILi8EEESG_EEENS5_IJSG_SC_EEEEEEEvNS4_8identityES10_S1A_vS1B_EENS_8epilogue10collective18CollectiveEpilogueINS1D_23Sm100TmaWarpSpecializedILi2ELi1ELi32ELb1ELb0EEEJNS5_IJNSA_ILi128EEESG_SG_EEENS5_IJNSS_IS1I_SC_EENSS_ISG_SC_EEEEESI_SJ_SI_SJ_NS1D_6fusion15FusionCallbacksIS1H_NS1N_17LinearCombinationISI_fSI_fLNS_15FloatRoundStyleE2EEES1J_S1M_JEEENS4_5SM1004TMEM4LOAD26SM100_TMEM_LOAD_32dp32b32xENS4_13SM90_TMA_LOADES1A_NS4_39AutoVectorizingCopyWithAssumedAlignmentILi128EEENS4_14SM90_TMA_STOREES1A_S1Z_S1Z_EEEvvEEEEvNT_6ParamsE --------------------------
	.section	.nv.constant0._ZN7cutlass13device_kernelINS_4gemm6kernel13GemmUniversalIN4cute5tupleIJiiiiEEENS1_10collective13CollectiveMmaINS1_35MainloopSm100TmaUmmaWarpSpecializedILi23ELi2ELi4ENS5_IJNS4_1CILi2EEENSA_ILi1EEESC_EEEEENS5_IJNSA_ILi256EEENSA_ILi32EEESG_EEENS_10bfloat16_tENS5_IJlSC_lEEESI_SJ_NS4_8TiledMMAINS4_8MMA_AtomIJNS4_26SM100_MMA_F16BF16_2x1SM_SSISI_SI_fLi256ELi32ELNS4_4UMMA5MajorE0ELSO_0ELNSN_7ScaleInE0ELSP_0EEEEEENS4_6LayoutINS5_IJSC_SC_SC_EEENS5_IJNSA_ILi0EEESU_SU_EEEEENS5_IJNS4_10UnderscoreESX_SX_EEEEENS4_18SM100_TMA_2SM_LOADENS4_14ComposedLayoutINS4_7SwizzleILi2ELi4ELi3EEENS4_18smem_ptr_flag_bitsILi16EEENSS_INS5_IJNSA_ILi8EEESG_EEENS5_IJSG_SC_EEEEEEEvNS4_8identityES10_S1A_vS1B_EENS_8epilogue10collective18CollectiveEpilogueINS1D_23Sm100TmaWarpSpecializedILi2ELi1ELi32ELb1ELb0EEEJNS5_IJNSA_ILi128EEESG_SG_EEENS5_IJNSS_IS1I_SC_EENSS_ISG_SC_EEEEESI_SJ_SI_SJ_NS1D_6fusion15FusionCallbacksIS1H_NS1N_17LinearCombinationISI_fSI_fLNS_15FloatRoundStyleE2EEES1J_S1M_JEEENS4_5SM1004TMEM4LOAD26SM100_TMEM_LOAD_32dp32b32xENS4_13SM90_TMA_LOADES1A_NS4_39AutoVectorizingCopyWithAssumedAlignmentILi128EEENS4_14SM90_TMA_STOREES1A_S1Z_S1Z_EEEvvEEEEvNT_6ParamsE,"a",@progbits
	.sectionflags	@""
	.align	4
.nv.constant0._ZN7cutlass13device_kernelINS_4gemm6kernel13GemmUniversalIN4cute5tupleIJiiiiEEENS1_10collective13CollectiveMmaINS1_35MainloopSm100TmaUmmaWarpSpecializedILi23ELi2ELi4ENS5_IJNS4_1CILi2EEENSA_ILi1EEESC_EEEEENS5_IJNSA_ILi256EEENSA_ILi32EEESG_EEENS_10bfloat16_tENS5_IJlSC_lEEESI_SJ_NS4_8TiledMMAINS4_8MMA_AtomIJNS4_26SM100_MMA_F16BF16_2x1SM_SSISI_SI_fLi256ELi32ELNS4_4UMMA5MajorE0ELSO_0ELNSN_7ScaleInE0ELSP_0EEEEEENS4_6LayoutINS5_IJSC_SC_SC_EEENS5_IJNSA_ILi0EEESU_SU_EEEEENS5_IJNS4_10UnderscoreESX_SX_EEEEENS4_18SM100_TMA_2SM_LOADENS4_14ComposedLayoutINS4_7SwizzleILi2ELi4ELi3EEENS4_18smem_ptr_flag_bitsILi16EEENSS_INS5_IJNSA_ILi8EEESG_EEENS5_IJSG_SC_EEEEEEEvNS4_8identityES10_S1A_vS1B_EENS_8epilogue10collective18CollectiveEpilogueINS1D_23Sm100TmaWarpSpecializedILi2ELi1ELi32ELb1ELb0EEEJNS5_IJNSA_ILi128EEESG_SG_EEENS5_IJNSS_IS1I_SC_EENSS_ISG_SC_EEEEESI_SJ_SI_SJ_NS1D_6fusion15FusionCallbacksIS1H_NS1N_17LinearCombinationISI_fSI_fLNS_15FloatRoundStyleE2EEES1J_S1M_JEEENS4_5SM1004TMEM4LOAD26SM100_TMEM_LOAD_32dp32b32xENS4_13SM90_TMA_LOADES1A_NS4_39AutoVectorizingCopyWithAssumedAlignmentILi128EEENS4_14SM90_TMA_STOREES1A_S1Z_S1Z_EEEvvEEEEvNT_6ParamsE:
	.zero		2944


//--------------------- SYMBOLS --------------------------

	.type		.nv.reservedSmem.offset0,@object
	.size		.nv.reservedSmem.offset0,0x4
	.type		.nv.reservedSmem.cap,@object
	.size		.nv.reservedSmem.cap,0x4
	.type		__assertfail,@function
